	.target	sm_100a

	.elftype	@"ET_EXEC"


//--------------------- .note.nv.tkinfo           --------------------------
	.section	.note.nv.tkinfo,"",@"SHT_NOTE"
	.sectionflags	@"SHF_NOTE_NV_TKINFO"
	.tkinfo
        /*0018*/ 	.word	0x00000002
        /*0030*/ 	.string	""
        /*0030*/ 	.string	"ptxas"
        /*0030*/ 	.string	"Cuda compilation tools, release 13.0, V13.0.88"
        /*0030*/ 	.string	"Build cuda_13.0.r13.0/compiler.36424714_0"
        /*0030*/ 	.string	"-arch sm_100a -m 64 "



//--------------------- .note.nv.cuinfo           --------------------------
	.section	.note.nv.cuinfo,"",@"SHT_NOTE"
	.sectionflags	@"SHF_NOTE_NV_CUINFO"
        /*0018*/ 	.short	0x0002
        /*001a*/ 	.short	0x0064
        /*001c*/ 	.short	0x0082
	.zero		2


//--------------------- .nv.info                  --------------------------
	.section	.nv.info,"",@"SHT_CUDA_INFO"
	.align	4


	//----- nvinfo : EIATTR_REGCOUNT
	.align		4
        /*0000*/ 	.byte	0x04, 0x2f
        /*0002*/ 	.short	(.L_19 - .L_18)
	.align		4
.L_18:
        /*0004*/ 	.word	index@(_ZN7cutlass13device_kernelINS_4gemm6kernel13GemmUniversalIN4cute5tupleIJiiiiEEENS1_10collective13CollectiveMmaINS1_35MainloopSm100TmaUmmaWarpSpecializedILi5ELi2ELi4ENS5_IJNS4_1CILi2EEESB_NSA_ILi1EEEEEEEENS5_IJNSA_ILi128EEENSA_ILi64EEESF_EEENS_12float_e4m3_tENS5_IJlSC_lEEESI_SJ_NS4_8TiledMMAINS4_8MMA_AtomIJNS4_10MMA_TraitsINS4_25SM100_MMA_F8F6F4_2x1SM_SSEJSI_SI_fSF_SG_NS4_17integral_constantINS4_4UMMA5MajorELSQ_0EEESR_NSO_INSP_7ScaleInELSS_0EEEST_EEEEEENS4_6LayoutINS5_IJSC_SC_SC_EEENS5_IJNSA_ILi0EEESY_SY_EEEEENS5_IJNS4_10UnderscoreES11_S11_EEEEENS4_28SM100_TMA_2SM_LOAD_MULTICASTENS4_14ComposedLayoutINS4_7SwizzleILi3ELi4ELi3EEENS4_18smem_ptr_flag_bitsILi8EEENSW_INS5_IJNSA_ILi8EEESF_EEENS5_IJSF_SC_EEEEEEEvNS4_8identityENS4_18SM100_TMA_2SM_LOADES1E_vS1F_EENS_8epilogue10collective18CollectiveEpilogueINS1I_23Sm100TmaWarpSpecializedILi1ELi1ELi32ELb0ELb0EEEJNS5_IJSG_SG_SF_EEENS5_IJNSW_ISG_SC_EES1O_EEESI_SJ_SI_SJ_NS1I_6fusion15FusionCallbacksIS1M_NS1Q_17LinearCombinationISI_fSI_fLNS_15FloatRoundStyleE2EEES1N_S1P_JEEENS4_5SM1004TMEM4LOAD26SM100_TMEM_LOAD_32dp32b32xENS4_13SM90_TMA_LOADENS15_INS16_ILi2ELi4ELi3EEES19_NSW_INS5_IJS1A_SG_EEENS5_IJSG_SC_EEEEEEENS4_39AutoVectorizingCopyWithAssumedAlignmentILi128EEENS4_14SM90_TMA_STOREES25_S27_S27_EEEvvEEEEvNT_6ParamsE)
        /*0008*/ 	.word	0x0000005a


	//----- nvinfo : EIATTR_FRAME_SIZE
	.align		4
.L_19:
        /*000c*/ 	.byte	0x04, 0x11
        /*000e*/ 	.short	(.L_21 - .L_20)
	.align		4
.L_20:
        /*0010*/ 	.word	index@($__internal_2_$__cuda_sm10x_tcgen05_guardrail_trap_unallocated_columns_being_dealloced)
        /*0014*/ 	.word	0x00000000


	//----- nvinfo : EIATTR_FRAME_SIZE
	.align		4
.L_21:
        /*0018*/ 	.byte	0x04, 0x11
        /*001a*/ 	.short	(.L_23 - .L_22)
	.align		4
.L_22:
        /*001c*/ 	.word	index@($__internal_1_$__cuda_sm10x_tcgen05_guardrail_trap_phase_invalid_during_alloc)
        /*0020*/ 	.word	0x00000000


	//----- nvinfo : EIATTR_FRAME_SIZE
	.align		4
.L_23:
        /*0024*/ 	.byte	0x04, 0x11
        /*0026*/ 	.short	(.L_25 - .L_24)
	.align		4
.L_24:
        /*0028*/ 	.word	index@($__internal_0_$__cuda_sm10x_tcgen05_guardrail_trap_col_being_dealloced_not_returned_by_alloc)
        /*002c*/ 	.word	0x00000000


	//----- nvinfo : EIATTR_FRAME_SIZE
	.align		4
.L_25:
        /*0030*/ 	.byte	0x04, 0x11
        /*0032*/ 	.short	(.L_27 - .L_26)
	.align		4
.L_26:
        /*0034*/ 	.word	index@(_ZN7cutlass13device_kernelINS_4gemm6kernel13GemmUniversalIN4cute5tupleIJiiiiEEENS1_10collective13CollectiveMmaINS1_35MainloopSm100TmaUmmaWarpSpecializedILi5ELi2ELi4ENS5_IJNS4_1CILi2EEESB_NSA_ILi1EEEEEEEENS5_IJNSA_ILi128EEENSA_ILi64EEESF_EEENS_12float_e4m3_tENS5_IJlSC_lEEESI_SJ_NS4_8TiledMMAINS4_8MMA_AtomIJNS4_10MMA_TraitsINS4_25SM100_MMA_F8F6F4_2x1SM_SSEJSI_SI_fSF_SG_NS4_17integral_constantINS4_4UMMA5MajorELSQ_0EEESR_NSO_INSP_7ScaleInELSS_0EEEST_EEEEEENS4_6LayoutINS5_IJSC_SC_SC_EEENS5_IJNSA_ILi0EEESY_SY_EEEEENS5_IJNS4_10UnderscoreES11_S11_EEEEENS4_28SM100_TMA_2SM_LOAD_MULTICASTENS4_14ComposedLayoutINS4_7SwizzleILi3ELi4ELi3EEENS4_18smem_ptr_flag_bitsILi8EEENSW_INS5_IJNSA_ILi8EEESF_EEENS5_IJSF_SC_EEEEEEEvNS4_8identityENS4_18SM100_TMA_2SM_LOADES1E_vS1F_EENS_8epilogue10collective18CollectiveEpilogueINS1I_23Sm100TmaWarpSpecializedILi1ELi1ELi32ELb0ELb0EEEJNS5_IJSG_SG_SF_EEENS5_IJNSW_ISG_SC_EES1O_EEESI_SJ_SI_SJ_NS1I_6fusion15FusionCallbacksIS1M_NS1Q_17LinearCombinationISI_fSI_fLNS_15FloatRoundStyleE2EEES1N_S1P_JEEENS4_5SM1004TMEM4LOAD26SM100_TMEM_LOAD_32dp32b32xENS4_13SM90_TMA_LOADENS15_INS16_ILi2ELi4ELi3EEES19_NSW_INS5_IJS1A_SG_EEENS5_IJSG_SC_EEEEEEENS4_39AutoVectorizingCopyWithAssumedAlignmentILi128EEENS4_14SM90_TMA_STOREES25_S27_S27_EEEvvEEEEvNT_6ParamsE)
        /*0038*/ 	.word	0x00000000


	//----- nvinfo : EIATTR_MIN_STACK_SIZE
	.align		4
.L_27:
        /*003c*/ 	.byte	0x04, 0x12
        /*003e*/ 	.short	(.L_29 - .L_28)
	.align		4
.L_28:
        /*0040*/ 	.word	index@(_ZN7cutlass13device_kernelINS_4gemm6kernel13GemmUniversalIN4cute5tupleIJiiiiEEENS1_10collective13CollectiveMmaINS1_35MainloopSm100TmaUmmaWarpSpecializedILi5ELi2ELi4ENS5_IJNS4_1CILi2EEESB_NSA_ILi1EEEEEEEENS5_IJNSA_ILi128EEENSA_ILi64EEESF_EEENS_12float_e4m3_tENS5_IJlSC_lEEESI_SJ_NS4_8TiledMMAINS4_8MMA_AtomIJNS4_10MMA_TraitsINS4_25SM100_MMA_F8F6F4_2x1SM_SSEJSI_SI_fSF_SG_NS4_17integral_constantINS4_4UMMA5MajorELSQ_0EEESR_NSO_INSP_7ScaleInELSS_0EEEST_EEEEEENS4_6LayoutINS5_IJSC_SC_SC_EEENS5_IJNSA_ILi0EEESY_SY_EEEEENS5_IJNS4_10UnderscoreES11_S11_EEEEENS4_28SM100_TMA_2SM_LOAD_MULTICASTENS4_14ComposedLayoutINS4_7SwizzleILi3ELi4ELi3EEENS4_18smem_ptr_flag_bitsILi8EEENSW_INS5_IJNSA_ILi8EEESF_EEENS5_IJSF_SC_EEEEEEEvNS4_8identityENS4_18SM100_TMA_2SM_LOADES1E_vS1F_EENS_8epilogue10collective18CollectiveEpilogueINS1I_23Sm100TmaWarpSpecializedILi1ELi1ELi32ELb0ELb0EEEJNS5_IJSG_SG_SF_EEENS5_IJNSW_ISG_SC_EES1O_EEESI_SJ_SI_SJ_NS1I_6fusion15FusionCallbacksIS1M_NS1Q_17LinearCombinationISI_fSI_fLNS_15FloatRoundStyleE2EEES1N_S1P_JEEENS4_5SM1004TMEM4LOAD26SM100_TMEM_LOAD_32dp32b32xENS4_13SM90_TMA_LOADENS15_INS16_ILi2ELi4ELi3EEES19_NSW_INS5_IJS1A_SG_EEENS5_IJSG_SC_EEEEEEENS4_39AutoVectorizingCopyWithAssumedAlignmentILi128EEENS4_14SM90_TMA_STOREES25_S27_S27_EEEvvEEEEvNT_6ParamsE)
        /*0044*/ 	.word	0x00000000
.L_29:


//--------------------- .nv.compat                --------------------------
	.section	.nv.compat,"",@"SHT_CUDA_COMPAT_INFO"
	.align	4
        /*0000*/ 	.byte	0x02, 0x09, 0x01, 0x00, 0x02, 0x02, 0x02, 0x00, 0x02, 0x05, 0x05, 0x00, 0x03, 0x07, 0x01, 0x01
        /*0010*/ 	.byte	0x02, 0x03, 0x01, 0x00, 0x02, 0x06, 0x01, 0x00, 0x04, 0x0b, 0x08, 0x00, 0x09, 0x00, 0x00, 0x00
        /*0020*/ 	.byte	0x00, 0x00, 0x00, 0x00


//--------------------- .nv.info._ZN7cutlass13device_kernelINS_4gemm6kernel13GemmUniversalIN4cute5tupleIJiiiiEEENS1_10collective13CollectiveMmaINS1_35MainloopSm100TmaUmmaWarpSpecializedILi5ELi2ELi4ENS5_IJNS4_1CILi2EEESB_NSA_ILi1EEEEEEEENS5_IJNSA_ILi128EEENSA_ILi64EEESF_EEENS_12float_e4m3_tENS5_IJlSC_lEEESI_SJ_NS4_8TiledMMAINS4_8MMA_AtomIJNS4_10MMA_TraitsINS4_25SM100_MMA_F8F6F4_2x1SM_SSEJSI_SI_fSF_SG_NS4_17integral_constantINS4_4UMMA5MajorELSQ_0EEESR_NSO_INSP_7ScaleInELSS_0EEEST_EEEEEENS4_6LayoutINS5_IJSC_SC_SC_EEENS5_IJNSA_ILi0EEESY_SY_EEEEENS5_IJNS4_10UnderscoreES11_S11_EEEEENS4_28SM100_TMA_2SM_LOAD_MULTICASTENS4_14ComposedLayoutINS4_7SwizzleILi3ELi4ELi3EEENS4_18smem_ptr_flag_bitsILi8EEENSW_INS5_IJNSA_ILi8EEESF_EEENS5_IJSF_SC_EEEEEEEvNS4_8identityENS4_18SM100_TMA_2SM_LOADES1E_vS1F_EENS_8epilogue10collective18CollectiveEpilogueINS1I_23Sm100TmaWarpSpecializedILi1ELi1ELi32ELb0ELb0EEEJNS5_IJSG_SG_SF_EEENS5_IJNSW_ISG_SC_EES1O_EEESI_SJ_SI_SJ_NS1I_6fusion15FusionCallbacksIS1M_NS1Q_17LinearCombinationISI_fSI_fLNS_15FloatRoundStyleE2EEES1N_S1P_JEEENS4_5SM1004TMEM4LOAD26SM100_TMEM_LOAD_32dp32b32xENS4_13SM90_TMA_LOADENS15_INS16_ILi2ELi4ELi3EEES19_NSW_INS5_IJS1A_SG_EEENS5_IJSG_SC_EEEEEEENS4_39AutoVectorizingCopyWithAssumedAlignmentILi128EEENS4_14SM90_TMA_STOREES25_S27_S27_EEEvvEEEEvNT_6ParamsE --------------------------
	.section	.nv.info._ZN7cutlass13device_kernelINS_4gemm6kernel13GemmUniversalIN4cute5tupleIJiiiiEEENS1_10collective13CollectiveMmaINS1_35MainloopSm100TmaUmmaWarpSpecializedILi5ELi2ELi4ENS5_IJNS4_1CILi2EEESB_NSA_ILi1EEEEEEEENS5_IJNSA_ILi128EEENSA_ILi64EEESF_EEENS_12float_e4m3_tENS5_IJlSC_lEEESI_SJ_NS4_8TiledMMAINS4_8MMA_AtomIJNS4_10MMA_TraitsINS4_25SM100_MMA_F8F6F4_2x1SM_SSEJSI_SI_fSF_SG_NS4_17integral_constantINS4_4UMMA5MajorELSQ_0EEESR_NSO_INSP_7ScaleInELSS_0EEEST_EEEEEENS4_6LayoutINS5_IJSC_SC_SC_EEENS5_IJNSA_ILi0EEESY_SY_EEEEENS5_IJNS4_10UnderscoreES11_S11_EEEEENS4_28SM100_TMA_2SM_LOAD_MULTICASTENS4_14ComposedLayoutINS4_7SwizzleILi3ELi4ELi3EEENS4_18smem_ptr_flag_bitsILi8EEENSW_INS5_IJNSA_ILi8EEESF_EEENS5_IJSF_SC_EEEEEEEvNS4_8identityENS4_18SM100_TMA_2SM_LOADES1E_vS1F_EENS_8epilogue10collective18CollectiveEpilogueINS1I_23Sm100TmaWarpSpecializedILi1ELi1ELi32ELb0ELb0EEEJNS5_IJSG_SG_SF_EEENS5_IJNSW_ISG_SC_EES1O_EEESI_SJ_SI_SJ_NS1I_6fusion15FusionCallbacksIS1M_NS1Q_17LinearCombinationISI_fSI_fLNS_15FloatRoundStyleE2EEES1N_S1P_JEEENS4_5SM1004TMEM4LOAD26SM100_TMEM_LOAD_32dp32b32xENS4_13SM90_TMA_LOADENS15_INS16_ILi2ELi4ELi3EEES19_NSW_INS5_IJS1A_SG_EEENS5_IJSG_SC_EEEEEEENS4_39AutoVectorizingCopyWithAssumedAlignmentILi128EEENS4_14SM90_TMA_STOREES25_S27_S27_EEEvvEEEEvNT_6ParamsE,"",@"SHT_CUDA_INFO"
	.sectionflags	@""
	.align	4


	//----- nvinfo : EIATTR_CUDA_API_VERSION
	.align		4
        /*0000*/ 	.byte	0x04, 0x37
        /*0002*/ 	.short	(.L_31 - .L_30)
.L_30:
        /*0004*/ 	.word	0x00000082


	//----- nvinfo : EIATTR_KPARAM_INFO
	.align		4
.L_31:
        /*0008*/ 	.byte	0x04, 0x17
        /*000a*/ 	.short	(.L_33 - .L_32)
.L_32:
        /*000c*/ 	.word	0x00000000
        /*0010*/ 	.short	0x0000
        /*0012*/ 	.short	0x0000
        /*0014*/ 	.byte	0x00, 0xf0, 0x01, 0x20


	//----- nvinfo : EIATTR_AT_ENTRY_FRAGMENTS
	.align		4
.L_33:
        /*0018*/ 	.byte	0x04, 0x4f
        /*001a*/ 	.short	(.L_35 - .L_34)


	//   ....[0]....
.L_34:
        /*001c*/ 	.word	0x00000007


	//----- nvinfo : EIATTR_RESERVED_SMEM_USED
	.align		4
.L_35:
        /*0020*/ 	.byte	0x01, 0x41
	.zero		2


	//----- nvinfo : EIATTR_SPARSE_MMA_MASK
	.align		4
        /*0024*/ 	.byte	0x03, 0x50
        /*0026*/ 	.short	0x0000


	//----- nvinfo : EIATTR_TCGEN05_2CTA_USED
	.align		4
        /*0028*/ 	.byte	0x01, 0x52
	.zero		2


	//----- nvinfo : EIATTR_MAXREG_COUNT
	.align		4
        /*002c*/ 	.byte	0x03, 0x1b
        /*002e*/ 	.short	0x00ff


	//----- nvinfo : EIATTR_NUM_BARRIERS
	.align		4
        /*0030*/ 	.byte	0x02, 0x4c
        /*0032*/ 	.byte	0x07
	.zero		1


	//----- nvinfo : EIATTR_EXTERNS
	.align		4
        /*0034*/ 	.byte	0x04, 0x0f
        /*0036*/ 	.short	(.L_37 - .L_36)


	//   ....[0]....
	.align		4
.L_36:
        /*0038*/ 	.word	index@(__assertfail)


	//----- nvinfo : EIATTR_MERCURY_ISA_VERSION
	.align		4
.L_37:
        /*003c*/ 	.byte	0x03, 0x5f
        /*003e*/ 	.short	0x0101


	//----- nvinfo : EIATTR_INT_WARP_WIDE_INSTR_OFFSETS
	.align		4
        /*0040*/ 	.byte	0x04, 0x31
        /*0042*/ 	.short	(.L_39 - .L_38)


	//   ....[0]....
.L_38:
        /*0044*/ 	.word	0x00000d90


	//   ....[1]....
        /*0048*/ 	.word	0x00000e40


	//   ....[2]....
        /*004c*/ 	.word	0x00004370


	//   ....[3]....
        /*0050*/ 	.word	0x000043a0


	//   ....[4]....
        /*0054*/ 	.word	0x000043c0


	//   ....[5]....
        /*0058*/ 	.word	0x00004f00


	//   ....[6]....
        /*005c*/ 	.word	0x00004fb0


	//----- nvinfo : EIATTR_COOP_GROUP_MASK_REGIDS
	.align		4
.L_39:
        /*0060*/ 	.byte	0x04, 0x29
        /*0062*/ 	.short	(.L_41 - .L_40)


	//   ....[0]....
.L_40:
        /*0064*/ 	.word	0xffffffff


	//   ....[1]....
        /*0068*/ 	.word	0xffffffff


	//   ....[2]....
        /*006c*/ 	.word	0xffffffff


	//   ....[3]....
        /*0070*/ 	.word	0xffffffff


	//   ....[4]....
        /*0074*/ 	.word	0xffffffff


	//   ....[5]....
        /*0078*/ 	.word	0xffffffff


	//   ....[6]....
        /*007c*/ 	.word	0xffffffff


	//   ....[7]....
        /*0080*/ 	.word	0xffffffff


	//   ....[8]....
        /*0084*/ 	.word	0xffffffff


	//   ....[9]....
        /*0088*/ 	.word	0xffffffff


	//   ....[10]....
        /*008c*/ 	.word	0xffffffff


	//   ....[11]....
        /*0090*/ 	.word	0xffffffff


	//   ....[12]....
        /*0094*/ 	.word	0xffffffff


	//   ....[13]....
        /*0098*/ 	.word	0xffffffff


	//----- nvinfo : EIATTR_COOP_GROUP_INSTR_OFFSETS
	.align		4
.L_41:
        /*009c*/ 	.byte	0x04, 0x28
        /*009e*/ 	.short	(.L_43 - .L_42)


	//   ....[0]....
.L_42:
        /*00a0*/ 	.word	0x000000b0


	//   ....[1]....
        /*00a4*/ 	.word	0x00000510


	//   ....[2]....
        /*00a8*/ 	.word	0x00000700


	//   ....[3]....
        /*00ac*/ 	.word	0x00000840


	//   ....[4]....
        /*00b0*/ 	.word	0x00000940


	//   ....[5]....
        /*00b4*/ 	.word	0x00000ab0


	//   ....[6]....
        /*00b8*/ 	.word	0x00000c50


	//   ....[7]....
        /*00bc*/ 	.word	0x00000eb0


	//   ....[8]....
        /*00c0*/ 	.word	0x000021f0


	//   ....[9]....
        /*00c4*/ 	.word	0x00003150


	//   ....[10]....
        /*00c8*/ 	.word	0x00003620


	//   ....[11]....
        /*00cc*/ 	.word	0x00003650


	//   ....[12]....
        /*00d0*/ 	.word	0x00004270


	//   ....[13]....
        /*00d4*/ 	.word	0x00004480


	//----- nvinfo : EIATTR_VRC_CTA_INIT_COUNT
	.align		4
.L_43:
        /*00d8*/ 	.byte	0x02, 0x4a
        /*00da*/ 	.byte	0x80
	.zero		1


	//----- nvinfo : EIATTR_SYSCALL_OFFSETS
	.align		4
        /*00dc*/ 	.byte	0x04, 0x46
        /*00de*/ 	.short	(.L_45 - .L_44)


	//   ....[0]....
.L_44:
        /*00e0*/ 	.word	0x00005b40


	//   ....[1]....
        /*00e4*/ 	.word	0x00005c80


	//   ....[2]....
        /*00e8*/ 	.word	0x000063c0


	//----- nvinfo : EIATTR_MBARRIER_INSTR_OFFSETS
	.align		4
.L_45:
        /*00ec*/ 	.byte	0x04, 0x39
        /*00ee*/ 	.short	(.L_47 - .L_46)


	//   ....[0]....
.L_46:
        /*00f0*/ 	.word	0x00000650
        /*00f4*/ 	.word	0x000000ff
        /*00f8*/ 	.word	0x00000000
        /*00fc*/ 	.short	0x0100
        /*00fe*/ 	.byte	0x04
	.zero		1


	//   ....[1]....
        /*0100*/ 	.word	0x00000660
        /*0104*/ 	.word	0x000000ff
        /*0108*/ 	.word	0x00000028
        /*010c*/ 	.short	0x0100
        /*010e*/ 	.byte	0x04
	.zero		1


	//   ....[2]....
        /*0110*/ 	.word	0x00000670
        /*0114*/ 	.word	0x000000ff
        /*0118*/ 	.word	0x00000008
        /*011c*/ 	.short	0x0100
        /*011e*/ 	.byte	0x04
	.zero		1


	//   ....[3]....
        /*0120*/ 	.word	0x00000680
        /*0124*/ 	.word	0x000000ff
        /*0128*/ 	.word	0x00000030
        /*012c*/ 	.short	0x0100
        /*012e*/ 	.byte	0x04
	.zero		1


	//   ....[4]....
        /*0130*/ 	.word	0x00000690
        /*0134*/ 	.word	0x000000ff
        /*0138*/ 	.word	0x00000010
        /*013c*/ 	.short	0x0100
        /*013e*/ 	.byte	0x04
	.zero		1


	//   ....[5]....
        /*0140*/ 	.word	0x000006a0
        /*0144*/ 	.word	0x000000ff
        /*0148*/ 	.word	0x00000038
        /*014c*/ 	.short	0x0100
        /*014e*/ 	.byte	0x04
	.zero		1


	//   ....[6]....
        /*0150*/ 	.word	0x000006b0
        /*0154*/ 	.word	0x000000ff
        /*0158*/ 	.word	0x00000018
        /*015c*/ 	.short	0x0100
        /*015e*/ 	.byte	0x04
	.zero		1


	//   ....[7]....
        /*0160*/ 	.word	0x000006c0
        /*0164*/ 	.word	0x000000ff
        /*0168*/ 	.word	0x00000040
        /*016c*/ 	.short	0x0100
        /*016e*/ 	.byte	0x04
	.zero		1


	//   ....[8]....
        /*0170*/ 	.word	0x000006d0
        /*0174*/ 	.word	0x000000ff
        /*0178*/ 	.word	0x00000020
        /*017c*/ 	.short	0x0100
        /*017e*/ 	.byte	0x04
	.zero		1


	//   ....[9]....
        /*0180*/ 	.word	0x000006e0
        /*0184*/ 	.word	0x000000ff
        /*0188*/ 	.word	0x00000048
        /*018c*/ 	.short	0x0100
        /*018e*/ 	.byte	0x04
	.zero		1


	//   ....[10]....
        /*0190*/ 	.word	0x00000810
        /*0194*/ 	.word	0x000000ff
        /*0198*/ 	.word	0x00000050
        /*019c*/ 	.short	0x0100
        /*019e*/ 	.byte	0x04
	.zero		1


	//   ....[11]....
        /*01a0*/ 	.word	0x00000820
        /*01a4*/ 	.word	0x000000ff
        /*01a8*/ 	.word	0x00000058
        /*01ac*/ 	.short	0x0100
        /*01ae*/ 	.byte	0x04
	.zero		1


	//   ....[12]....
        /*01b0*/ 	.word	0x00000910
        /*01b4*/ 	.word	0x000000ff
        /*01b8*/ 	.word	0x00000060
        /*01bc*/ 	.short	0x0100
        /*01be*/ 	.byte	0x06
	.zero		1


	//   ....[13]....
        /*01c0*/ 	.word	0x00000920
        /*01c4*/ 	.word	0x000000ff
        /*01c8*/ 	.word	0x00000068
        /*01cc*/ 	.short	0x0100
        /*01ce*/ 	.byte	0x06
	.zero		1


	//   ....[14]....
        /*01d0*/ 	.word	0x00000a60
        /*01d4*/ 	.word	0x000000ff
        /*01d8*/ 	.word	0x00000070
        /*01dc*/ 	.short	0x0100
        /*01de*/ 	.byte	0x06
	.zero		1


	//   ....[15]....
        /*01e0*/ 	.word	0x00000a70
        /*01e4*/ 	.word	0x000000ff
        /*01e8*/ 	.word	0x00000080
        /*01ec*/ 	.short	0x0100
        /*01ee*/ 	.byte	0x06
	.zero		1


	//   ....[16]....
        /*01f0*/ 	.word	0x00000a80
        /*01f4*/ 	.word	0x000000ff
        /*01f8*/ 	.word	0x00000078
        /*01fc*/ 	.short	0x0100
        /*01fe*/ 	.byte	0x06
	.zero		1


	//   ....[17]....
        /*0200*/ 	.word	0x00000a90
        /*0204*/ 	.word	0x000000ff
        /*0208*/ 	.word	0x00000088
        /*020c*/ 	.short	0x0100
        /*020e*/ 	.byte	0x06
	.zero		1


	//   ....[18]....
        /*0210*/ 	.word	0x00000bc0
        /*0214*/ 	.word	0x000000ff
        /*0218*/ 	.word	0x00000090
        /*021c*/ 	.short	0x0100
        /*021e*/ 	.byte	0x04
	.zero		1


	//   ....[19]....
        /*0220*/ 	.word	0x00000bd0
        /*0224*/ 	.word	0x000000ff
        /*0228*/ 	.word	0x000000b0
        /*022c*/ 	.short	0x0100
        /*022e*/ 	.byte	0x04
	.zero		1


	//   ....[20]....
        /*0230*/ 	.word	0x00000be0
        /*0234*/ 	.word	0x000000ff
        /*0238*/ 	.word	0x00000098
        /*023c*/ 	.short	0x0100
        /*023e*/ 	.byte	0x04
	.zero		1


	//   ....[21]....
        /*0240*/ 	.word	0x00000bf0
        /*0244*/ 	.word	0x000000ff
        /*0248*/ 	.word	0x000000b8
        /*024c*/ 	.short	0x0100
        /*024e*/ 	.byte	0x04
	.zero		1


	//   ....[22]....
        /*0250*/ 	.word	0x00000c00
        /*0254*/ 	.word	0x000000ff
        /*0258*/ 	.word	0x000000a0
        /*025c*/ 	.short	0x0100
        /*025e*/ 	.byte	0x04
	.zero		1


	//   ....[23]....
        /*0260*/ 	.word	0x00000c10
        /*0264*/ 	.word	0x000000ff
        /*0268*/ 	.word	0x000000c0
        /*026c*/ 	.short	0x0100
        /*026e*/ 	.byte	0x04
	.zero		1


	//   ....[24]....
        /*0270*/ 	.word	0x00000c20
        /*0274*/ 	.word	0x000000ff
        /*0278*/ 	.word	0x000000a8
        /*027c*/ 	.short	0x0100
        /*027e*/ 	.byte	0x04
	.zero		1


	//   ....[25]....
        /*0280*/ 	.word	0x00000c30
        /*0284*/ 	.word	0x000000ff
        /*0288*/ 	.word	0x000000c8
        /*028c*/ 	.short	0x0100
        /*028e*/ 	.byte	0x04
	.zero		1


	//   ....[26]....
        /*0290*/ 	.word	0x00000d30
        /*0294*/ 	.word	0x000000ff
        /*0298*/ 	.word	0x000000d0
        /*029c*/ 	.short	0x0100
        /*029e*/ 	.byte	0x04
	.zero		1


	//   ....[27]....
        /*02a0*/ 	.word	0x00000d40
        /*02a4*/ 	.word	0x000000ff
        /*02a8*/ 	.word	0x000000e0
        /*02ac*/ 	.short	0x0100
        /*02ae*/ 	.byte	0x04
	.zero		1


	//   ....[28]....
        /*02b0*/ 	.word	0x00000d50
        /*02b4*/ 	.word	0x000000ff
        /*02b8*/ 	.word	0x000000d8
        /*02bc*/ 	.short	0x0100
        /*02be*/ 	.byte	0x04
	.zero		1


	//   ....[29]....
        /*02c0*/ 	.word	0x00000d60
        /*02c4*/ 	.word	0x000000ff
        /*02c8*/ 	.word	0x000000e8
        /*02cc*/ 	.short	0x0100
        /*02ce*/ 	.byte	0x04
	.zero		1


	//   ....[30]....
        /*02d0*/ 	.word	0x00000e60
        /*02d4*/ 	.word	0x000000ff
        /*02d8*/ 	.word	0x000000f0
        /*02dc*/ 	.short	0x0100
        /*02de*/ 	.byte	0x06
	.zero		1


	//   ....[31]....
        /*02e0*/ 	.word	0x00001a40
        /*02e4*/ 	.word	0x00000000
        /*02e8*/ 	.word	0x000000e0
        /*02ec*/ 	.short	0x010a
        /*02ee*/ 	.byte	0xff
	.zero		1


	//   ....[32]....
        /*02f0*/ 	.word	0x00001a70
        /*02f4*/ 	.word	0x00000000
        /*02f8*/ 	.word	0x000000d0
        /*02fc*/ 	.short	0x0101
        /*02fe*/ 	.byte	0xff
	.zero		1


	//   ....[33]....
        /*0300*/ 	.word	0x00001b10
        /*0304*/ 	.word	0x000000ff
        /*0308*/ 	.word	0x00000028
        /*030c*/ 	.short	0x010a
        /*030e*/ 	.byte	0x04
	.zero		1


	//   ....[34]....
        /*0310*/ 	.word	0x00001be0
        /*0314*/ 	.word	0x000000ff
        /*0318*/ 	.word	0x00000028
        /*031c*/ 	.short	0x010a
        /*031e*/ 	.byte	0x21
	.zero		1


	//   ....[35]....
        /*0320*/ 	.word	0x00001d90
        /*0324*/ 	.word	0x000000ff
        /*0328*/ 	.word	0x00000028
        /*032c*/ 	.short	0x010a
        /*032e*/ 	.byte	0x05
	.zero		1


	//   ....[36]....
        /*0330*/ 	.word	0x00001ea0
        /*0334*/ 	.word	0x000000ff
        /*0338*/ 	.word	0x00000068
        /*033c*/ 	.short	0x0101
        /*033e*/ 	.byte	0x0d
	.zero		1


	//   ....[37]....
        /*0340*/ 	.word	0x00001ec0
        /*0344*/ 	.word	0x000000ff
        /*0348*/ 	.word	0x00000028
        /*034c*/ 	.short	0x010a
        /*034e*/ 	.byte	0x04
	.zero		1


	//   ....[38]....
        /*0350*/ 	.word	0x00001f40
        /*0354*/ 	.word	0x000000ff
        /*0358*/ 	.word	0x00000028
        /*035c*/ 	.short	0x010a
        /*035e*/ 	.byte	0x11
	.zero		1


	//   ....[39]....
        /*0360*/ 	.word	0x000020e0
        /*0364*/ 	.word	0x000000ff
        /*0368*/ 	.word	0x00000028
        /*036c*/ 	.short	0x010a
        /*036e*/ 	.byte	0x05
	.zero		1


	//   ....[40]....
        /*0370*/ 	.word	0x00002220
        /*0374*/ 	.word	0x00000003
        /*0378*/ 	.word	0x00000070
        /*037c*/ 	.short	0x010a
        /*037e*/ 	.byte	0xff
	.zero		1


	//   ....[41]....
        /*0380*/ 	.word	0x00002370
        /*0384*/ 	.word	0x00000000
        /*0388*/ 	.word	0x00000000
        /*038c*/ 	.short	0x0101
        /*038e*/ 	.byte	0xff
	.zero		1


	//   ....[42]....
        /*0390*/ 	.word	0x00002910
        /*0394*/ 	.word	0x000000ff
        /*0398*/ 	.word	0x00000000
        /*039c*/ 	.short	0x010a
        /*039e*/ 	.byte	0x04
	.zero		1


	//   ....[43]....
        /*03a0*/ 	.word	0x000029a0
        /*03a4*/ 	.word	0x000000ff
        /*03a8*/ 	.word	0x00000000
        /*03ac*/ 	.short	0x010a
        /*03ae*/ 	.byte	0x05
	.zero		1


	//   ....[44]....
        /*03b0*/ 	.word	0x00002a30
        /*03b4*/ 	.word	0x000000ff
        /*03b8*/ 	.word	0x00000000
        /*03bc*/ 	.short	0x010a
        /*03be*/ 	.byte	0x05
	.zero		1


	//   ....[45]....
        /*03c0*/ 	.word	0x00002ac0
        /*03c4*/ 	.word	0x000000ff
        /*03c8*/ 	.word	0x00000000
        /*03cc*/ 	.short	0x010a
        /*03ce*/ 	.byte	0x05
	.zero		1


	//   ....[46]....
        /*03d0*/ 	.word	0x00002b60
        /*03d4*/ 	.word	0x00000000
        /*03d8*/ 	.word	0x00000000
        /*03dc*/ 	.short	0x010a
        /*03de*/ 	.byte	0xff
	.zero		1


	//   ....[47]....
        /*03e0*/ 	.word	0x00002ca0
        /*03e4*/ 	.word	0x00000002
        /*03e8*/ 	.word	0x000000d0
        /*03ec*/ 	.short	0x010a
        /*03ee*/ 	.byte	0xff
	.zero		1


	//   ....[48]....
        /*03f0*/ 	.word	0x00002d10
        /*03f4*/ 	.word	0x00000002
        /*03f8*/ 	.word	0x00000000
        /*03fc*/ 	.short	0x0101
        /*03fe*/ 	.byte	0xff
	.zero		1


	//   ....[49]....
        /*0400*/ 	.word	0x00002d30
        /*0404*/ 	.word	0x000000ff
        /*0408*/ 	.word	0x00000080
        /*040c*/ 	.short	0x010a
        /*040e*/ 	.byte	0x04
	.zero		1


	//   ....[50]....
        /*0410*/ 	.word	0x00002e50
        /*0414*/ 	.word	0x00000002
        /*0418*/ 	.word	0x00000070
        /*041c*/ 	.short	0x010a
        /*041e*/ 	.byte	0xff
	.zero		1


	//   ....[51]....
        /*0420*/ 	.word	0x00002f50
        /*0424*/ 	.word	0x00000002
        /*0428*/ 	.word	0x00000000
        /*042c*/ 	.short	0x0101
        /*042e*/ 	.byte	0xff
	.zero		1


	//   ....[52]....
        /*0430*/ 	.word	0x00002fe0
        /*0434*/ 	.word	0x000000ff
        /*0438*/ 	.word	0x00000080
        /*043c*/ 	.short	0x0106
        /*043e*/ 	.byte	0x04
	.zero		1


	//   ....[53]....
        /*0440*/ 	.word	0x00003000
        /*0444*/ 	.word	0x000000ff
        /*0448*/ 	.word	0x00000080
        /*044c*/ 	.short	0x010a
        /*044e*/ 	.byte	0x04
	.zero		1


	//   ....[54]....
        /*0450*/ 	.word	0x00003090
        /*0454*/ 	.word	0x000000ff
        /*0458*/ 	.word	0x00000080
        /*045c*/ 	.short	0x0106
        /*045e*/ 	.byte	0x07
	.zero		1


	//   ....[55]....
        /*0460*/ 	.word	0x000030d0
        /*0464*/ 	.word	0x00000000
        /*0468*/ 	.word	0x00000080
        /*046c*/ 	.short	0x010a
        /*046e*/ 	.byte	0xff
	.zero		1


	//   ....[56]....
        /*0470*/ 	.word	0x00003320
        /*0474*/ 	.word	0x000000ff
        /*0478*/ 	.word	0x00000008
        /*047c*/ 	.short	0x010a
        /*047e*/ 	.byte	0x05
	.zero		1


	//   ....[57]....
        /*0480*/ 	.word	0x00003340
        /*0484*/ 	.word	0x000000ff
        /*0488*/ 	.word	0x00000008
        /*048c*/ 	.short	0x010a
        /*048e*/ 	.byte	0x05
	.zero		1


	//   ....[58]....
        /*0490*/ 	.word	0x000034d0
        /*0494*/ 	.word	0x000000ff
        /*0498*/ 	.word	0x00000008
        /*049c*/ 	.short	0x010a
        /*049e*/ 	.byte	0x05
	.zero		1


	//   ....[59]....
        /*04a0*/ 	.word	0x000034f0
        /*04a4*/ 	.word	0x000000ff
        /*04a8*/ 	.word	0x00000008
        /*04ac*/ 	.short	0x010a
        /*04ae*/ 	.byte	0x05
	.zero		1


	//   ....[60]....
        /*04b0*/ 	.word	0x000035b0
        /*04b4*/ 	.word	0x000000ff
        /*04b8*/ 	.word	0x00000000
        /*04bc*/ 	.short	0x0101
        /*04be*/ 	.byte	0x04
	.zero		1


	//   ....[61]....
        /*04c0*/ 	.word	0x000038f0
        /*04c4*/ 	.word	0x00000000
        /*04c8*/ 	.word	0x00000070
        /*04cc*/ 	.short	0x010a
        /*04ce*/ 	.byte	0xff
	.zero		1


	//   ....[62]....
        /*04d0*/ 	.word	0x000039b0
        /*04d4*/ 	.word	0x00000000
        /*04d8*/ 	.word	0x00000000
        /*04dc*/ 	.short	0x0101
        /*04de*/ 	.byte	0xff
	.zero		1


	//   ....[63]....
        /*04e0*/ 	.word	0x00003a70
        /*04e4*/ 	.word	0x000000ff
        /*04e8*/ 	.word	0x00000000
        /*04ec*/ 	.short	0x010a
        /*04ee*/ 	.byte	0x04
	.zero		1


	//   ....[64]....
        /*04f0*/ 	.word	0x00003a80
        /*04f4*/ 	.word	0x000000ff
        /*04f8*/ 	.word	0x000000b0
        /*04fc*/ 	.short	0x010a
        /*04fe*/ 	.byte	0x1f
	.zero		1


	//   ....[65]....
        /*0500*/ 	.word	0x00003b30
        /*0504*/ 	.word	0x000000ff
        /*0508*/ 	.word	0x00000000
        /*050c*/ 	.short	0x010a
        /*050e*/ 	.byte	0x05
	.zero		1


	//   ....[66]....
        /*0510*/ 	.word	0x00003c60
        /*0514*/ 	.word	0x000000ff
        /*0518*/ 	.word	0x00000000
        /*051c*/ 	.short	0x010a
        /*051e*/ 	.byte	0x04
	.zero		1


	//   ....[67]....
        /*0520*/ 	.word	0x00003f60
        /*0524*/ 	.word	0x000000ff
        /*0528*/ 	.word	0x00000000
        /*052c*/ 	.short	0x010a
        /*052e*/ 	.byte	0x04
	.zero		1


	//   ....[68]....
        /*0530*/ 	.word	0x00003ff0
        /*0534*/ 	.word	0x000000ff
        /*0538*/ 	.word	0x00000000
        /*053c*/ 	.short	0x010a
        /*053e*/ 	.byte	0x05
	.zero		1


	//   ....[69]....
        /*0540*/ 	.word	0x00004080
        /*0544*/ 	.word	0x000000ff
        /*0548*/ 	.word	0x00000000
        /*054c*/ 	.short	0x010a
        /*054e*/ 	.byte	0x05
	.zero		1


	//   ....[70]....
        /*0550*/ 	.word	0x00004120
        /*0554*/ 	.word	0x00000000
        /*0558*/ 	.word	0x00000000
        /*055c*/ 	.short	0x010a
        /*055e*/ 	.byte	0xff
	.zero		1


	//   ....[71]....
        /*0560*/ 	.word	0x00004160
        /*0564*/ 	.word	0x00000000
        /*0568*/ 	.word	0x00000000
        /*056c*/ 	.short	0x010a
        /*056e*/ 	.byte	0xff
	.zero		1


	//   ....[72]....
        /*0570*/ 	.word	0x000041d0
        /*0574*/ 	.word	0x000000ff
        /*0578*/ 	.word	0x00000000
        /*057c*/ 	.short	0x0101
        /*057e*/ 	.byte	0x04
	.zero		1


	//   ....[73]....
        /*0580*/ 	.word	0x00004210
        /*0584*/ 	.word	0x000000ff
        /*0588*/ 	.word	0x000000f0
        /*058c*/ 	.short	0x010a
        /*058e*/ 	.byte	0x1a
	.zero		1


	//   ....[74]....
        /*0590*/ 	.word	0x00004260
        /*0594*/ 	.word	0x000000ff
        /*0598*/ 	.word	0x00000000
        /*059c*/ 	.short	0x0101
        /*059e*/ 	.byte	0x04
	.zero		1


	//   ....[75]....
        /*05a0*/ 	.word	0x000046e0
        /*05a4*/ 	.word	0x00000007
        /*05a8*/ 	.word	0x00000070
        /*05ac*/ 	.short	0x010a
        /*05ae*/ 	.byte	0xff
	.zero		1


	//   ....[76]....
        /*05b0*/ 	.word	0x00004850
        /*05b4*/ 	.word	0x00000000
        /*05b8*/ 	.word	0x00000000
        /*05bc*/ 	.short	0x0101
        /*05be*/ 	.byte	0xff
	.zero		1


	//   ....[77]....
        /*05c0*/ 	.word	0x00004cc0
        /*05c4*/ 	.word	0x000000ff
        /*05c8*/ 	.word	0x00000068
        /*05cc*/ 	.short	0x010a
        /*05ce*/ 	.byte	0x11
	.zero		1


	//   ....[78]....
        /*05d0*/ 	.word	0x00004e40
        /*05d4*/ 	.word	0x000000ff
        /*05d8*/ 	.word	0x00000058
        /*05dc*/ 	.short	0x010a
        /*05de*/ 	.byte	0x11
	.zero		1


	//   ....[79]....
        /*05e0*/ 	.word	0x00005050
        /*05e4*/ 	.word	0x000000ff
        /*05e8*/ 	.word	0x00000050
        /*05ec*/ 	.short	0x010b
        /*05ee*/ 	.byte	0x11
	.zero		1


	//   ....[80]....
        /*05f0*/ 	.word	0x00005060
        /*05f4*/ 	.word	0x000000ff
        /*05f8*/ 	.word	0x00000000
        /*05fc*/ 	.short	0x0101
        /*05fe*/ 	.byte	0x1b
	.zero		1


	//   ....[81]....
        /*0600*/ 	.word	0x000050a0
        /*0604*/ 	.word	0x00000000
        /*0608*/ 	.word	0x00000058
        /*060c*/ 	.short	0x010a
        /*060e*/ 	.byte	0xff
	.zero		1


	//   ....[82]....
        /*0610*/ 	.word	0x00005410
        /*0614*/ 	.word	0x00000003
        /*0618*/ 	.word	0x00000070
        /*061c*/ 	.short	0x010a
        /*061e*/ 	.byte	0xff
	.zero		1


	//   ....[83]....
        /*0620*/ 	.word	0x00005590
        /*0624*/ 	.word	0x00000000
        /*0628*/ 	.word	0x00000000
        /*062c*/ 	.short	0x0101
        /*062e*/ 	.byte	0xff
	.zero		1


	//   ....[84]....
        /*0630*/ 	.word	0x00005ff0
        /*0634*/ 	.word	0x000000ff
        /*0638*/ 	.word	0x00000050
        /*063c*/ 	.short	0x010a
        /*063e*/ 	.byte	0x2c
	.zero		1


	//   ....[85]....
        /*0640*/ 	.word	0x00006000
        /*0644*/ 	.word	0x00000052
        /*0648*/ 	.word	0x00000090
        /*064c*/ 	.short	0x010a
        /*064e*/ 	.byte	0xff
	.zero		1


	//   ....[86]....
        /*0650*/ 	.word	0x00006150
        /*0654*/ 	.word	0x000000ff
        /*0658*/ 	.word	0x00000050
        /*065c*/ 	.short	0x010a
        /*065e*/ 	.byte	0x2c
	.zero		1


	//   ....[87]....
        /*0660*/ 	.word	0x00006240
        /*0664*/ 	.word	0x000000ff
        /*0668*/ 	.word	0x00000000
        /*066c*/ 	.short	0x0101
        /*066e*/ 	.byte	0x04
	.zero		1


	//   ....[88]....
        /*0670*/ 	.word	0x000062a0
        /*0674*/ 	.word	0x00000052
        /*0678*/ 	.word	0x00000090
        /*067c*/ 	.short	0x010a
        /*067e*/ 	.byte	0xff
	.zero		1


	//   ....[89]....
        /*0680*/ 	.word	0x00006680
        /*0684*/ 	.word	0x00000052
        /*0688*/ 	.word	0x00000000
        /*068c*/ 	.short	0x0101
        /*068e*/ 	.byte	0xff
	.zero		1


	//   ....[90]....
        /*0690*/ 	.word	0x00006ed0
        /*0694*/ 	.word	0x00000000
        /*0698*/ 	.word	0x000000e0
        /*069c*/ 	.short	0x010a
        /*069e*/ 	.byte	0xff
	.zero		1


	//   ....[91]....
        /*06a0*/ 	.word	0x00006f30
        /*06a4*/ 	.word	0x00000000
        /*06a8*/ 	.word	0x00000028
        /*06ac*/ 	.short	0x010a
        /*06ae*/ 	.byte	0xff
	.zero		1


	//   ....[92]....
        /*06b0*/ 	.word	0x00006f90
        /*06b4*/ 	.word	0x00000000
        /*06b8*/ 	.word	0x00000028
        /*06bc*/ 	.short	0x010a
        /*06be*/ 	.byte	0xff
	.zero		1


	//   ....[93]....
        /*06c0*/ 	.word	0x00006fe0
        /*06c4*/ 	.word	0x00000003
        /*06c8*/ 	.word	0x00000070
        /*06cc*/ 	.short	0x010a
        /*06ce*/ 	.byte	0xff
	.zero		1


	//   ....[94]....
        /*06d0*/ 	.word	0x00007040
        /*06d4*/ 	.word	0x00000000
        /*06d8*/ 	.word	0x00000000
        /*06dc*/ 	.short	0x010a
        /*06de*/ 	.byte	0xff
	.zero		1


	//   ....[95]....
        /*06e0*/ 	.word	0x000070a0
        /*06e4*/ 	.word	0x00000000
        /*06e8*/ 	.word	0x00000000
        /*06ec*/ 	.short	0x010a
        /*06ee*/ 	.byte	0xff
	.zero		1


	//   ....[96]....
        /*06f0*/ 	.word	0x00007100
        /*06f4*/ 	.word	0x00000000
        /*06f8*/ 	.word	0x00000000
        /*06fc*/ 	.short	0x010a
        /*06fe*/ 	.byte	0xff
	.zero		1


	//   ....[97]....
        /*0700*/ 	.word	0x00007160
        /*0704*/ 	.word	0x00000000
        /*0708*/ 	.word	0x00000000
        /*070c*/ 	.short	0x010a
        /*070e*/ 	.byte	0xff
	.zero		1


	//   ....[98]....
        /*0710*/ 	.word	0x000071b0
        /*0714*/ 	.word	0x00000002
        /*0718*/ 	.word	0x000000d0
        /*071c*/ 	.short	0x010a
        /*071e*/ 	.byte	0xff
	.zero		1


	//   ....[99]....
        /*0720*/ 	.word	0x00007210
        /*0724*/ 	.word	0x00000002
        /*0728*/ 	.word	0x00000080
        /*072c*/ 	.short	0x010a
        /*072e*/ 	.byte	0xff
	.zero		1


	//   ....[100]....
        /*0730*/ 	.word	0x00007260
        /*0734*/ 	.word	0x00000002
        /*0738*/ 	.word	0x00000070
        /*073c*/ 	.short	0x010a
        /*073e*/ 	.byte	0xff
	.zero		1


	//   ....[101]....
        /*0740*/ 	.word	0x000072c0
        /*0744*/ 	.word	0x00000000
        /*0748*/ 	.word	0x00000080
        /*074c*/ 	.short	0x010a
        /*074e*/ 	.byte	0xff
	.zero		1


	//   ....[102]....
        /*0750*/ 	.word	0x00007320
        /*0754*/ 	.word	0x00000005
        /*0758*/ 	.word	0x00000008
        /*075c*/ 	.short	0x010a
        /*075e*/ 	.byte	0xff
	.zero		1


	//   ....[103]....
        /*0760*/ 	.word	0x00007410
        /*0764*/ 	.word	0x00000000
        /*0768*/ 	.word	0x00000008
        /*076c*/ 	.short	0x010a
        /*076e*/ 	.byte	0xff
	.zero		1


	//   ....[104]....
        /*0770*/ 	.word	0x00007460
        /*0774*/ 	.word	0x00000000
        /*0778*/ 	.word	0x00000070
        /*077c*/ 	.short	0x010a
        /*077e*/ 	.byte	0xff
	.zero		1


	//   ....[105]....
        /*0780*/ 	.word	0x000074c0
        /*0784*/ 	.word	0x00000000
        /*0788*/ 	.word	0x000000b0
        /*078c*/ 	.short	0x010a
        /*078e*/ 	.byte	0xff
	.zero		1


	//   ....[106]....
        /*0790*/ 	.word	0x00007520
        /*0794*/ 	.word	0x00000000
        /*0798*/ 	.word	0x00000000
        /*079c*/ 	.short	0x010a
        /*079e*/ 	.byte	0xff
	.zero		1


	//   ....[107]....
        /*07a0*/ 	.word	0x00007580
        /*07a4*/ 	.word	0x00000000
        /*07a8*/ 	.word	0x00000000
        /*07ac*/ 	.short	0x010a
        /*07ae*/ 	.byte	0xff
	.zero		1


	//   ....[108]....
        /*07b0*/ 	.word	0x000075e0
        /*07b4*/ 	.word	0x00000000
        /*07b8*/ 	.word	0x00000000
        /*07bc*/ 	.short	0x010a
        /*07be*/ 	.byte	0xff
	.zero		1


	//   ....[109]....
        /*07c0*/ 	.word	0x00007640
        /*07c4*/ 	.word	0x00000000
        /*07c8*/ 	.word	0x00000000
        /*07cc*/ 	.short	0x010a
        /*07ce*/ 	.byte	0xff
	.zero		1


	//   ....[110]....
        /*07d0*/ 	.word	0x000076a0
        /*07d4*/ 	.word	0x00000000
        /*07d8*/ 	.word	0x000000f0
        /*07dc*/ 	.short	0x010a
        /*07de*/ 	.byte	0xff
	.zero		1


	//   ....[111]....
        /*07e0*/ 	.word	0x000076f0
        /*07e4*/ 	.word	0x00000007
        /*07e8*/ 	.word	0x00000070
        /*07ec*/ 	.short	0x010a
        /*07ee*/ 	.byte	0xff
	.zero		1


	//   ....[112]....
        /*07f0*/ 	.word	0x00007750
        /*07f4*/ 	.word	0x00000000
        /*07f8*/ 	.word	0x00000068
        /*07fc*/ 	.short	0x010a
        /*07fe*/ 	.byte	0xff
	.zero		1


	//   ....[113]....
        /*0800*/ 	.word	0x000077b0
        /*0804*/ 	.word	0x00000000
        /*0808*/ 	.word	0x00000058
        /*080c*/ 	.short	0x010a
        /*080e*/ 	.byte	0xff
	.zero		1


	//   ....[114]....
        /*0810*/ 	.word	0x00007800
        /*0814*/ 	.word	0x00000003
        /*0818*/ 	.word	0x00000070
        /*081c*/ 	.short	0x010a
        /*081e*/ 	.byte	0xff
	.zero		1


	//   ....[115]....
        /*0820*/ 	.word	0x00007860
        /*0824*/ 	.word	0x00000000
        /*0828*/ 	.word	0x00000050
        /*082c*/ 	.short	0x010a
        /*082e*/ 	.byte	0xff
	.zero		1


	//   ....[116]....
        /*0830*/ 	.word	0x000078b0
        /*0834*/ 	.word	0x00000052
        /*0838*/ 	.word	0x00000090
        /*083c*/ 	.short	0x010a
        /*083e*/ 	.byte	0xff
	.zero		1


	//----- nvinfo : EIATTR_NUM_MBARRIERS
	.align		4
.L_47:
        /*0840*/ 	.byte	0x03, 0x38
        /*0842*/ 	.short	0x001f


	//----- nvinfo : EIATTR_EXIT_INSTR_OFFSETS
	.align		4
        /*0844*/ 	.byte	0x04, 0x1c
        /*0846*/ 	.short	(.L_49 - .L_48)


	//   ....[0]....
.L_48:
        /*0848*/ 	.word	0x00002b90


	//   ....[1]....
        /*084c*/ 	.word	0x000030a0


	//   ....[2]....
        /*0850*/ 	.word	0x00003100


	//   ....[3]....
        /*0854*/ 	.word	0x00004490


	//   ....[4]....
        /*0858*/ 	.word	0x000050d0


	//   ....[5]....
        /*085c*/ 	.word	0x00005110


	//   ....[6]....
        /*0860*/ 	.word	0x00006ec0


	//----- nvinfo : EIATTR_MAX_THREADS
	.align		4
.L_49:
        /*0864*/ 	.byte	0x04, 0x05
        /*0866*/ 	.short	(.L_51 - .L_50)
.L_50:
        /*0868*/ 	.word	0x00000100
        /*086c*/ 	.word	0x00000001
        /*0870*/ 	.word	0x00000001


	//----- nvinfo : EIATTR_CRS_STACK_SIZE
	.align		4
.L_51:
        /*0874*/ 	.byte	0x04, 0x1e
        /*0876*/ 	.short	(.L_53 - .L_52)
.L_52:
        /*0878*/ 	.word	0x00000000


	//----- nvinfo : EIATTR_CBANK_PARAM_SIZE
	.align		4
.L_53:
        /*087c*/ 	.byte	0x03, 0x19
        /*087e*/ 	.short	0x0800


	//----- nvinfo : EIATTR_PARAM_CBANK
	.align		4
        /*0880*/ 	.byte	0x04, 0x0a
        /*0882*/ 	.short	(.L_55 - .L_54)
	.align		4
.L_54:
        /*0884*/ 	.word	index@(.nv.constant0._ZN7cutlass13device_kernelINS_4gemm6kernel13GemmUniversalIN4cute5tupleIJiiiiEEENS1_10collective13CollectiveMmaINS1_35MainloopSm100TmaUmmaWarpSpecializedILi5ELi2ELi4ENS5_IJNS4_1CILi2EEESB_NSA_ILi1EEEEEEEENS5_IJNSA_ILi128EEENSA_ILi64EEESF_EEENS_12float_e4m3_tENS5_IJlSC_lEEESI_SJ_NS4_8TiledMMAINS4_8MMA_AtomIJNS4_10MMA_TraitsINS4_25SM100_MMA_F8F6F4_2x1SM_SSEJSI_SI_fSF_SG_NS4_17integral_constantINS4_4UMMA5MajorELSQ_0EEESR_NSO_INSP_7ScaleInELSS_0EEEST_EEEEEENS4_6LayoutINS5_IJSC_SC_SC_EEENS5_IJNSA_ILi0EEESY_SY_EEEEENS5_IJNS4_10UnderscoreES11_S11_EEEEENS4_28SM100_TMA_2SM_LOAD_MULTICASTENS4_14ComposedLayoutINS4_7SwizzleILi3ELi4ELi3EEENS4_18smem_ptr_flag_bitsILi8EEENSW_INS5_IJNSA_ILi8EEESF_EEENS5_IJSF_SC_EEEEEEEvNS4_8identityENS4_18SM100_TMA_2SM_LOADES1E_vS1F_EENS_8epilogue10collective18CollectiveEpilogueINS1I_23Sm100TmaWarpSpecializedILi1ELi1ELi32ELb0ELb0EEEJNS5_IJSG_SG_SF_EEENS5_IJNSW_ISG_SC_EES1O_EEESI_SJ_SI_SJ_NS1I_6fusion15FusionCallbacksIS1M_NS1Q_17LinearCombinationISI_fSI_fLNS_15FloatRoundStyleE2EEES1N_S1P_JEEENS4_5SM1004TMEM4LOAD26SM100_TMEM_LOAD_32dp32b32xENS4_13SM90_TMA_LOADENS15_INS16_ILi2ELi4ELi3EEES19_NSW_INS5_IJS1A_SG_EEENS5_IJSG_SC_EEEEEEENS4_39AutoVectorizingCopyWithAssumedAlignmentILi128EEENS4_14SM90_TMA_STOREES25_S27_S27_EEEvvEEEEvNT_6ParamsE)
        /*0888*/ 	.short	0x0380
        /*088a*/ 	.short	0x0800


	//----- nvinfo : EIATTR_SW_WAR
	.align		4
.L_55:
        /*088c*/ 	.byte	0x04, 0x36
        /*088e*/ 	.short	(.L_57 - .L_56)
.L_56:
        /*0890*/ 	.word	0x00000008
.L_57:


//--------------------- .nv.callgraph             --------------------------
	.section	.nv.callgraph,"",@"SHT_CUDA_CALLGRAPH"
	.align	4
	.sectionentsize	8
	.align		4
        /*0000*/ 	.word	0x00000000
	.align		4
        /*0004*/ 	.word	0xffffffff
	.align		4
        /*0008*/ 	.word	index@(_ZN7cutlass13device_kernelINS_4gemm6kernel13GemmUniversalIN4cute5tupleIJiiiiEEENS1_10collective13CollectiveMmaINS1_35MainloopSm100TmaUmmaWarpSpecializedILi5ELi2ELi4ENS5_IJNS4_1CILi2EEESB_NSA_ILi1EEEEEEEENS5_IJNSA_ILi128EEENSA_ILi64EEESF_EEENS_12float_e4m3_tENS5_IJlSC_lEEESI_SJ_NS4_8TiledMMAINS4_8MMA_AtomIJNS4_10MMA_TraitsINS4_25SM100_MMA_F8F6F4_2x1SM_SSEJSI_SI_fSF_SG_NS4_17integral_constantINS4_4UMMA5MajorELSQ_0EEESR_NSO_INSP_7ScaleInELSS_0EEEST_EEEEEENS4_6LayoutINS5_IJSC_SC_SC_EEENS5_IJNSA_ILi0EEESY_SY_EEEEENS5_IJNS4_10UnderscoreES11_S11_EEEEENS4_28SM100_TMA_2SM_LOAD_MULTICASTENS4_14ComposedLayoutINS4_7SwizzleILi3ELi4ELi3EEENS4_18smem_ptr_flag_bitsILi8EEENSW_INS5_IJNSA_ILi8EEESF_EEENS5_IJSF_SC_EEEEEEEvNS4_8identityENS4_18SM100_TMA_2SM_LOADES1E_vS1F_EENS_8epilogue10collective18CollectiveEpilogueINS1I_23Sm100TmaWarpSpecializedILi1ELi1ELi32ELb0ELb0EEEJNS5_IJSG_SG_SF_EEENS5_IJNSW_ISG_SC_EES1O_EEESI_SJ_SI_SJ_NS1I_6fusion15FusionCallbacksIS1M_NS1Q_17LinearCombinationISI_fSI_fLNS_15FloatRoundStyleE2EEES1N_S1P_JEEENS4_5SM1004TMEM4LOAD26SM100_TMEM_LOAD_32dp32b32xENS4_13SM90_TMA_LOADENS15_INS16_ILi2ELi4ELi3EEES19_NSW_INS5_IJS1A_SG_EEENS5_IJSG_SC_EEEEEEENS4_39AutoVectorizingCopyWithAssumedAlignmentILi128EEENS4_14SM90_TMA_STOREES25_S27_S27_EEEvvEEEEvNT_6ParamsE)
	.align		4
        /*000c*/ 	.word	index@(__assertfail)
	.align		4
        /*0010*/ 	.word	0x00000000
	.align		4
        /*0014*/ 	.word	0xfffffffe
	.align		4
        /*0018*/ 	.word	0x00000000
	.align		4
        /*001c*/ 	.word	0xfffffffd
	.align		4
        /*0020*/ 	.word	0x00000000
	.align		4
        /*0024*/ 	.word	0xfffffffc


//--------------------- .nv.constant4             --------------------------
	.section	.nv.constant4,"a",@progbits
	.align	8
	.align		8
.nv.constant4:
        /*0000*/ 	.dword	__assertfail
	.align		8
        /*0008*/ 	.dword	__unnamed_1
	.align		8
        /*0010*/ 	.dword	__unnamed_2
	.align		8
        /*0018*/ 	.dword	_ZN39_INTERNAL_fdf337d4_4_k_cu_1e1130c8_88604cuda3std3__45__cpo5beginE
	.align		8
        /*0020*/ 	.dword	_ZN39_INTERNAL_fdf337d4_4_k_cu_1e1130c8_88604cuda3std3__45__cpo3endE
	.align		8
        /*0028*/ 	.dword	_ZN39_INTERNAL_fdf337d4_4_k_cu_1e1130c8_88604cuda3std3__45__cpo6cbeginE
	.align		8
        /*0030*/ 	.dword	_ZN39_INTERNAL_fdf337d4_4_k_cu_1e1130c8_88604cuda3std3__45__cpo4cendE
	.align		8
        /*0038*/ 	.dword	_ZN39_INTERNAL_fdf337d4_4_k_cu_1e1130c8_88604cuda3std3__441_GLOBAL__N__fdf337d4_4_k_cu_1e1130c8_88606ignoreE
	.align		8
        /*0040*/ 	.dword	_ZN39_INTERNAL_fdf337d4_4_k_cu_1e1130c8_88604cuda3std3__419piecewise_constructE
	.align		8
        /*0048*/ 	.dword	_ZN39_INTERNAL_fdf337d4_4_k_cu_1e1130c8_88604cuda3std3__48in_placeE
	.align		8
        /*0050*/ 	.dword	_ZN39_INTERNAL_fdf337d4_4_k_cu_1e1130c8_88604cuda3std6ranges3__45__cpo4swapE
	.align		8
        /*0058*/ 	.dword	_ZN39_INTERNAL_fdf337d4_4_k_cu_1e1130c8_88604cuda3std6ranges3__45__cpo9iter_moveE
	.align		8
        /*0060*/ 	.dword	_ZN39_INTERNAL_fdf337d4_4_k_cu_1e1130c8_88604cute7productE
	.align		8
        /*0068*/ 	.dword	_ZN39_INTERNAL_fdf337d4_4_k_cu_1e1130c8_88604cute1_E
	.align		8
        /*0070*/ 	.dword	$str$25
	.align		8
        /*0078*/ 	.dword	$str$26
	.align		8
        /*0080*/ 	.dword	$str$27
	.align		8
        /*0088*/ 	.dword	$str$28


//--------------------- .text._ZN7cutlass13device_kernelINS_4gemm6kernel13GemmUniversalIN4cute5tupleIJiiiiEEENS1_10collective13CollectiveMmaINS1_35MainloopSm100TmaUmmaWarpSpecializedILi5ELi2ELi4ENS5_IJNS4_1CILi2EEESB_NSA_ILi1EEEEEEEENS5_IJNSA_ILi128EEENSA_ILi64EEESF_EEENS_12float_e4m3_tENS5_IJlSC_lEEESI_SJ_NS4_8TiledMMAINS4_8MMA_AtomIJNS4_10MMA_TraitsINS4_25SM100_MMA_F8F6F4_2x1SM_SSEJSI_SI_fSF_SG_NS4_17integral_constantINS4_4UMMA5MajorELSQ_0EEESR_NSO_INSP_7ScaleInELSS_0EEEST_EEEEEENS4_6LayoutINS5_IJSC_SC_SC_EEENS5_IJNSA_ILi0EEESY_SY_EEEEENS5_IJNS4_10UnderscoreES11_S11_EEEEENS4_28SM100_TMA_2SM_LOAD_MULTICASTENS4_14ComposedLayoutINS4_7SwizzleILi3ELi4ELi3EEENS4_18smem_ptr_flag_bitsILi8EEENSW_INS5_IJNSA_ILi8EEESF_EEENS5_IJSF_SC_EEEEEEEvNS4_8identityENS4_18SM100_TMA_2SM_LOADES1E_vS1F_EENS_8epilogue10collective18CollectiveEpilogueINS1I_23Sm100TmaWarpSpecializedILi1ELi1ELi32ELb0ELb0EEEJNS5_IJSG_SG_SF_EEENS5_IJNSW_ISG_SC_EES1O_EEESI_SJ_SI_SJ_NS1I_6fusion15FusionCallbacksIS1M_NS1Q_17LinearCombinationISI_fSI_fLNS_15FloatRoundStyleE2EEES1N_S1P_JEEENS4_5SM1004TMEM4LOAD26SM100_TMEM_LOAD_32dp32b32xENS4_13SM90_TMA_LOADENS15_INS16_ILi2ELi4ELi3EEES19_NSW_INS5_IJS1A_SG_EEENS5_IJSG_SC_EEEEEEENS4_39AutoVectorizingCopyWithAssumedAlignmentILi128EEENS4_14SM90_TMA_STOREES25_S27_S27_EEEvvEEEEvNT_6ParamsE --------------------------
	.section	.text._ZN7cutlass13device_kernelINS_4gemm6kernel13GemmUniversalIN4cute5tupleIJiiiiEEENS1_10collective13CollectiveMmaINS1_35MainloopSm100TmaUmmaWarpSpecializedILi5ELi2ELi4ENS5_IJNS4_1CILi2EEESB_NSA_ILi1EEEEEEEENS5_IJNSA_ILi128EEENSA_ILi64EEESF_EEENS_12float_e4m3_tENS5_IJlSC_lEEESI_SJ_NS4_8TiledMMAINS4_8MMA_AtomIJNS4_10MMA_TraitsINS4_25SM100_MMA_F8F6F4_2x1SM_SSEJSI_SI_fSF_SG_NS4_17integral_constantINS4_4UMMA5MajorELSQ_0EEESR_NSO_INSP_7ScaleInELSS_0EEEST_EEEEEENS4_6LayoutINS5_IJSC_SC_SC_EEENS5_IJNSA_ILi0EEESY_SY_EEEEENS5_IJNS4_10UnderscoreES11_S11_EEEEENS4_28SM100_TMA_2SM_LOAD_MULTICASTENS4_14ComposedLayoutINS4_7SwizzleILi3ELi4ELi3EEENS4_18smem_ptr_flag_bitsILi8EEENSW_INS5_IJNSA_ILi8EEESF_EEENS5_IJSF_SC_EEEEEEEvNS4_8identityENS4_18SM100_TMA_2SM_LOADES1E_vS1F_EENS_8epilogue10collective18CollectiveEpilogueINS1I_23Sm100TmaWarpSpecializedILi1ELi1ELi32ELb0ELb0EEEJNS5_IJSG_SG_SF_EEENS5_IJNSW_ISG_SC_EES1O_EEESI_SJ_SI_SJ_NS1I_6fusion15FusionCallbacksIS1M_NS1Q_17LinearCombinationISI_fSI_fLNS_15FloatRoundStyleE2EEES1N_S1P_JEEENS4_5SM1004TMEM4LOAD26SM100_TMEM_LOAD_32dp32b32xENS4_13SM90_TMA_LOADENS15_INS16_ILi2ELi4ELi3EEES19_NSW_INS5_IJS1A_SG_EEENS5_IJSG_SC_EEEEEEENS4_39AutoVectorizingCopyWithAssumedAlignmentILi128EEENS4_14SM90_TMA_STOREES25_S27_S27_EEEvvEEEEvNT_6ParamsE,"ax",@progbits
	.align	128
.text._ZN7cutlass13device_kernelINS_4gemm6kernel13GemmUniversalIN4cute5tupleIJiiiiEEENS1_10collective13CollectiveMmaINS1_35MainloopSm100TmaUmmaWarpSpecializedILi5ELi2ELi4ENS5_IJNS4_1CILi2EEESB_NSA_ILi1EEEEEEEENS5_IJNSA_ILi128EEENSA_ILi64EEESF_EEENS_12float_e4m3_tENS5_IJlSC_lEEESI_SJ_NS4_8TiledMMAINS4_8MMA_AtomIJNS4_10MMA_TraitsINS4_25SM100_MMA_F8F6F4_2x1SM_SSEJSI_SI_fSF_SG_NS4_17integral_constantINS4_4UMMA5MajorELSQ_0EEESR_NSO_INSP_7ScaleInELSS_0EEEST_EEEEEENS4_6LayoutINS5_IJSC_SC_SC_EEENS5_IJNSA_ILi0EEESY_SY_EEEEENS5_IJNS4_10UnderscoreES11_S11_EEEEENS4_28SM100_TMA_2SM_LOAD_MULTICASTENS4_14ComposedLayoutINS4_7SwizzleILi3ELi4ELi3EEENS4_18smem_ptr_flag_bitsILi8EEENSW_INS5_IJNSA_ILi8EEESF_EEENS5_IJSF_SC_EEEEEEEvNS4_8identityENS4_18SM100_TMA_2SM_LOADES1E_vS1F_EENS_8epilogue10collective18CollectiveEpilogueINS1I_23Sm100TmaWarpSpecializedILi1ELi1ELi32ELb0ELb0EEEJNS5_IJSG_SG_SF_EEENS5_IJNSW_ISG_SC_EES1O_EEESI_SJ_SI_SJ_NS1I_6fusion15FusionCallbacksIS1M_NS1Q_17LinearCombinationISI_fSI_fLNS_15FloatRoundStyleE2EEES1N_S1P_JEEENS4_5SM1004TMEM4LOAD26SM100_TMEM_LOAD_32dp32b32xENS4_13SM90_TMA_LOADENS15_INS16_ILi2ELi4ELi3EEES19_NSW_INS5_IJS1A_SG_EEENS5_IJSG_SC_EEEEEEENS4_39AutoVectorizingCopyWithAssumedAlignmentILi128EEENS4_14SM90_TMA_STOREES25_S27_S27_EEEvvEEEEvNT_6ParamsE:
        .type           _ZN7cutlass13device_kernelINS_4gemm6kernel13GemmUniversalIN4cute5tupleIJiiiiEEENS1_10collective13CollectiveMmaINS1_35MainloopSm100TmaUmmaWarpSpecializedILi5ELi2ELi4ENS5_IJNS4_1CILi2EEESB_NSA_ILi1EEEEEEEENS5_IJNSA_ILi128EEENSA_ILi64EEESF_EEENS_12float_e4m3_tENS5_IJlSC_lEEESI_SJ_NS4_8TiledMMAINS4_8MMA_AtomIJNS4_10MMA_TraitsINS4_25SM100_MMA_F8F6F4_2x1SM_SSEJSI_SI_fSF_SG_NS4_17integral_constantINS4_4UMMA5MajorELSQ_0EEESR_NSO_INSP_7ScaleInELSS_0EEEST_EEEEEENS4_6LayoutINS5_IJSC_SC_SC_EEENS5_IJNSA_ILi0EEESY_SY_EEEEENS5_IJNS4_10UnderscoreES11_S11_EEEEENS4_28SM100_TMA_2SM_LOAD_MULTICASTENS4_14ComposedLayoutINS4_7SwizzleILi3ELi4ELi3EEENS4_18smem_ptr_flag_bitsILi8EEENSW_INS5_IJNSA_ILi8EEESF_EEENS5_IJSF_SC_EEEEEEEvNS4_8identityENS4_18SM100_TMA_2SM_LOADES1E_vS1F_EENS_8epilogue10collective18CollectiveEpilogueINS1I_23Sm100TmaWarpSpecializedILi1ELi1ELi32ELb0ELb0EEEJNS5_IJSG_SG_SF_EEENS5_IJNSW_ISG_SC_EES1O_EEESI_SJ_SI_SJ_NS1I_6fusion15FusionCallbacksIS1M_NS1Q_17LinearCombinationISI_fSI_fLNS_15FloatRoundStyleE2EEES1N_S1P_JEEENS4_5SM1004TMEM4LOAD26SM100_TMEM_LOAD_32dp32b32xENS4_13SM90_TMA_LOADENS15_INS16_ILi2ELi4ELi3EEES19_NSW_INS5_IJS1A_SG_EEENS5_IJSG_SC_EEEEEEENS4_39AutoVectorizingCopyWithAssumedAlignmentILi128EEENS4_14SM90_TMA_STOREES25_S27_S27_EEEvvEEEEvNT_6ParamsE,@function
        .size           _ZN7cutlass13device_kernelINS_4gemm6kernel13GemmUniversalIN4cute5tupleIJiiiiEEENS1_10collective13CollectiveMmaINS1_35MainloopSm100TmaUmmaWarpSpecializedILi5ELi2ELi4ENS5_IJNS4_1CILi2EEESB_NSA_ILi1EEEEEEEENS5_IJNSA_ILi128EEENSA_ILi64EEESF_EEENS_12float_e4m3_tENS5_IJlSC_lEEESI_SJ_NS4_8TiledMMAINS4_8MMA_AtomIJNS4_10MMA_TraitsINS4_25SM100_MMA_F8F6F4_2x1SM_SSEJSI_SI_fSF_SG_NS4_17integral_constantINS4_4UMMA5MajorELSQ_0EEESR_NSO_INSP_7ScaleInELSS_0EEEST_EEEEEENS4_6LayoutINS5_IJSC_SC_SC_EEENS5_IJNSA_ILi0EEESY_SY_EEEEENS5_IJNS4_10UnderscoreES11_S11_EEEEENS4_28SM100_TMA_2SM_LOAD_MULTICASTENS4_14ComposedLayoutINS4_7SwizzleILi3ELi4ELi3EEENS4_18smem_ptr_flag_bitsILi8EEENSW_INS5_IJNSA_ILi8EEESF_EEENS5_IJSF_SC_EEEEEEEvNS4_8identityENS4_18SM100_TMA_2SM_LOADES1E_vS1F_EENS_8epilogue10collective18CollectiveEpilogueINS1I_23Sm100TmaWarpSpecializedILi1ELi1ELi32ELb0ELb0EEEJNS5_IJSG_SG_SF_EEENS5_IJNSW_ISG_SC_EES1O_EEESI_SJ_SI_SJ_NS1I_6fusion15FusionCallbacksIS1M_NS1Q_17LinearCombinationISI_fSI_fLNS_15FloatRoundStyleE2EEES1N_S1P_JEEENS4_5SM1004TMEM4LOAD26SM100_TMEM_LOAD_32dp32b32xENS4_13SM90_TMA_LOADENS15_INS16_ILi2ELi4ELi3EEES19_NSW_INS5_IJS1A_SG_EEENS5_IJSG_SC_EEEEEEENS4_39AutoVectorizingCopyWithAssumedAlignmentILi128EEENS4_14SM90_TMA_STOREES25_S27_S27_EEEvvEEEEvNT_6ParamsE,(.L_x_152 - _ZN7cutlass13device_kernelINS_4gemm6kernel13GemmUniversalIN4cute5tupleIJiiiiEEENS1_10collective13CollectiveMmaINS1_35MainloopSm100TmaUmmaWarpSpecializedILi5ELi2ELi4ENS5_IJNS4_1CILi2EEESB_NSA_ILi1EEEEEEEENS5_IJNSA_ILi128EEENSA_ILi64EEESF_EEENS_12float_e4m3_tENS5_IJlSC_lEEESI_SJ_NS4_8TiledMMAINS4_8MMA_AtomIJNS4_10MMA_TraitsINS4_25SM100_MMA_F8F6F4_2x1SM_SSEJSI_SI_fSF_SG_NS4_17integral_constantINS4_4UMMA5MajorELSQ_0EEESR_NSO_INSP_7ScaleInELSS_0EEEST_EEEEEENS4_6LayoutINS5_IJSC_SC_SC_EEENS5_IJNSA_ILi0EEESY_SY_EEEEENS5_IJNS4_10UnderscoreES11_S11_EEEEENS4_28SM100_TMA_2SM_LOAD_MULTICASTENS4_14ComposedLayoutINS4_7SwizzleILi3ELi4ELi3EEENS4_18smem_ptr_flag_bitsILi8EEENSW_INS5_IJNSA_ILi8EEESF_EEENS5_IJSF_SC_EEEEEEEvNS4_8identityENS4_18SM100_TMA_2SM_LOADES1E_vS1F_EENS_8epilogue10collective18CollectiveEpilogueINS1I_23Sm100TmaWarpSpecializedILi1ELi1ELi32ELb0ELb0EEEJNS5_IJSG_SG_SF_EEENS5_IJNSW_ISG_SC_EES1O_EEESI_SJ_SI_SJ_NS1I_6fusion15FusionCallbacksIS1M_NS1Q_17LinearCombinationISI_fSI_fLNS_15FloatRoundStyleE2EEES1N_S1P_JEEENS4_5SM1004TMEM4LOAD26SM100_TMEM_LOAD_32dp32b32xENS4_13SM90_TMA_LOADENS15_INS16_ILi2ELi4ELi3EEES19_NSW_INS5_IJS1A_SG_EEENS5_IJSG_SC_EEEEEEENS4_39AutoVectorizingCopyWithAssumedAlignmentILi128EEENS4_14SM90_TMA_STOREES25_S27_S27_EEEvvEEEEvNT_6ParamsE)
        .other          _ZN7cutlass13device_kernelINS_4gemm6kernel13GemmUniversalIN4cute5tupleIJiiiiEEENS1_10collective13CollectiveMmaINS1_35MainloopSm100TmaUmmaWarpSpecializedILi5ELi2ELi4ENS5_IJNS4_1CILi2EEESB_NSA_ILi1EEEEEEEENS5_IJNSA_ILi128EEENSA_ILi64EEESF_EEENS_12float_e4m3_tENS5_IJlSC_lEEESI_SJ_NS4_8TiledMMAINS4_8MMA_AtomIJNS4_10MMA_TraitsINS4_25SM100_MMA_F8F6F4_2x1SM_SSEJSI_SI_fSF_SG_NS4_17integral_constantINS4_4UMMA5MajorELSQ_0EEESR_NSO_INSP_7ScaleInELSS_0EEEST_EEEEEENS4_6LayoutINS5_IJSC_SC_SC_EEENS5_IJNSA_ILi0EEESY_SY_EEEEENS5_IJNS4_10UnderscoreES11_S11_EEEEENS4_28SM100_TMA_2SM_LOAD_MULTICASTENS4_14ComposedLayoutINS4_7SwizzleILi3ELi4ELi3EEENS4_18smem_ptr_flag_bitsILi8EEENSW_INS5_IJNSA_ILi8EEESF_EEENS5_IJSF_SC_EEEEEEEvNS4_8identityENS4_18SM100_TMA_2SM_LOADES1E_vS1F_EENS_8epilogue10collective18CollectiveEpilogueINS1I_23Sm100TmaWarpSpecializedILi1ELi1ELi32ELb0ELb0EEEJNS5_IJSG_SG_SF_EEENS5_IJNSW_ISG_SC_EES1O_EEESI_SJ_SI_SJ_NS1I_6fusion15FusionCallbacksIS1M_NS1Q_17LinearCombinationISI_fSI_fLNS_15FloatRoundStyleE2EEES1N_S1P_JEEENS4_5SM1004TMEM4LOAD26SM100_TMEM_LOAD_32dp32b32xENS4_13SM90_TMA_LOADENS15_INS16_ILi2ELi4ELi3EEES19_NSW_INS5_IJS1A_SG_EEENS5_IJSG_SC_EEEEEEENS4_39AutoVectorizingCopyWithAssumedAlignmentILi128EEENS4_14SM90_TMA_STOREES25_S27_S27_EEEvvEEEEvNT_6ParamsE,@"STO_CUDA_ENTRY STV_DEFAULT"
_ZN7cutlass13device_kernelINS_4gemm6kernel13GemmUniversalIN4cute5tupleIJiiiiEEENS1_10collective13CollectiveMmaINS1_35MainloopSm100TmaUmmaWarpSpecializedILi5ELi2ELi4ENS5_IJNS4_1CILi2EEESB_NSA_ILi1EEEEEEEENS5_IJNSA_ILi128EEENSA_ILi64EEESF_EEENS_12float_e4m3_tENS5_IJlSC_lEEESI_SJ_NS4_8TiledMMAINS4_8MMA_AtomIJNS4_10MMA_TraitsINS4_25SM100_MMA_F8F6F4_2x1SM_SSEJSI_SI_fSF_SG_NS4_17integral_constantINS4_4UMMA5MajorELSQ_0EEESR_NSO_INSP_7ScaleInELSS_0EEEST_EEEEEENS4_6LayoutINS5_IJSC_SC_SC_EEENS5_IJNSA_ILi0EEESY_SY_EEEEENS5_IJNS4_10UnderscoreES11_S11_EEEEENS4_28SM100_TMA_2SM_LOAD_MULTICASTENS4_14ComposedLayoutINS4_7SwizzleILi3ELi4ELi3EEENS4_18smem_ptr_flag_bitsILi8EEENSW_INS5_IJNSA_ILi8EEESF_EEENS5_IJSF_SC_EEEEEEEvNS4_8identityENS4_18SM100_TMA_2SM_LOADES1E_vS1F_EENS_8epilogue10collective18CollectiveEpilogueINS1I_23Sm100TmaWarpSpecializedILi1ELi1ELi32ELb0ELb0EEEJNS5_IJSG_SG_SF_EEENS5_IJNSW_ISG_SC_EES1O_EEESI_SJ_SI_SJ_NS1I_6fusion15FusionCallbacksIS1M_NS1Q_17LinearCombinationISI_fSI_fLNS_15FloatRoundStyleE2EEES1N_S1P_JEEENS4_5SM1004TMEM4LOAD26SM100_TMEM_LOAD_32dp32b32xENS4_13SM90_TMA_LOADENS15_INS16_ILi2ELi4ELi3EEES19_NSW_INS5_IJS1A_SG_EEENS5_IJSG_SC_EEEEEEENS4_39AutoVectorizingCopyWithAssumedAlignmentILi128EEENS4_14SM90_TMA_STOREES25_S27_S27_EEEvvEEEEvNT_6ParamsE:
[----:B------:R-:W1:Y:S01]  /*0000*/  LDC R1, c[0x0][0x37c] ;  /* 0x0000df00ff017b82 */ /* 0x000e620000000800 */
[----:B------:R-:W2:Y:S01]  /*0010*/  S2R R69, SR_TID.X ;  /* 0x0000000000457919 */ /* 0x000ea20000002100 */
[----:B------:R-:W3:Y:S06]  /*0020*/  LDCU.64 UR8, c[0x0][0x890] ;  /* 0x00011200ff0877ac */ /* 0x000eec0008000a00 */
[----:B------:R-:W4:Y:S01]  /*0030*/  S2UR UR4, SR_CgaCtaId ;  /* 0x00000000000479c3 */ /* 0x000f220000008800 */
[----:B------:R-:W-:Y:S02]  /*0040*/  PRMT R80, RZ, 0x7610, R80 ;  /* 0x00007610ff507816 */ /* 0x000fe40000000050 */
[----:B------:R-:W-:Y:S01]  /*0050*/  ELECT P1, URZ, PT ;  /* 0x0000000000ff782f */ /* 0x000fe20003820000 */
[----:B---3--:R-:W-:-:S04]  /*0060*/  UISETP.NE.U32.AND UP0, UPT, UR8, URZ, UPT ;  /* 0x000000ff0800728c */ /* 0x008fc8000bf05070 */
[----:B------:R-:W-:Y:S02]  /*0070*/  UISETP.NE.AND.EX UP0, UPT, UR9, URZ, UPT, UP0 ;  /* 0x000000ff0900728c */ /* 0x000fe4000bf05300 */
[----:B----4-:R-:W-:Y:S02]  /*0080*/  ULOP3.LUT UR48, UR4, 0x1, URZ, 0xc0, !UPT ;  /* 0x0000000104307892 */ /* 0x010fe4000f8ec0ff */
[----:B------:R-:W-:Y:S01]  /*0090*/  ULOP3.LUT UR47, UR4, 0x1, URZ, 0x3c, !UPT ;  /* 0x00000001042f7892 */ /* 0x000fe2000f8e3cff */
[----:B--2---:R-:W-:-:S05]  /*00a0*/  SHF.R.U32.HI R81, RZ, 0x5, R69 ;  /* 0x00000005ff517819 */ /* 0x004fca0000011645 */
[----:B------:R-:W2:Y:S02]  /*00b0*/  SHFL.IDX PT, R0, R81, RZ, 0x1f ;  /* 0x00001fff51007589 */ /* 0x000ea400000e0000 */
[----:B--2---:R-:W-:Y:S01]  /*00c0*/  R2UR UR13, R0 ;  /* 0x00000000000d72ca */ /* 0x004fe200000e0000 */
[----:B-1----:R-:W-:-:S14]  /*00d0*/  BRA.U UP0, `(.L_x_0) ;  /* 0x0000000100307547 */ /* 0x002fdc000b800000 */
[----:B------:R-:W1:Y:S02]  /*00e0*/  LDCU.64 UR4, c[0x0][0x888] ;  /* 0x00011100ff0477ac */ /* 0x000e640008000a00 */
[----:B-1----:R-:W-:-:S04]  /*00f0*/  UISETP.NE.U32.AND UP0, UPT, UR4, URZ, UPT ;  /* 0x000000ff0400728c */ /* 0x002fc8000bf05070 */
[----:B------:R-:W-:-:S09]  /*0100*/  UISETP.NE.AND.EX UP0, UPT, UR5, URZ, UPT, UP0 ;  /* 0x000000ff0500728c */ /* 0x000fd2000bf05300 */
[----:B------:R-:W-:Y:S05]  /*0110*/  BRA.U !UP0, `(.L_x_1) ;  /* 0x0000000108147547 */ /* 0x000fea000b800000 */
[----:B------:R-:W1:Y:S01]  /*0120*/  LDC.64 R2, c[0x0][0x888] ;  /* 0x00022200ff027b82 */ /* 0x000e620000000a00 */
[----:B------:R-:W1:Y:S02]  /*0130*/  LDCU.64 UR4, c[0x0][0x358] ;  /* 0x00006b00ff0477ac */ /* 0x000e640008000a00 */
[----:B-1----:R1:W5:Y:S01]  /*0140*/  LDG.E R39, desc[UR4][R2.64] ;  /* 0x0000000402277981 */ /* 0x002362000c1e1900 */
[----:B------:R-:W-:Y:S01]  /*0150*/  HFMA2 R80, -RZ, RZ, 0, 5.9604644775390625e-08 ;  /* 0x00000001ff507431 */ /* 0x000fe200000001ff */
[----:B------:R-:W-:Y:S05]  /*0160*/  BRA `(.L_x_0) ;  /* 0x00000000000c7947 */ /* 0x000fea0003800000 */
.L_x_1:
[----:B------:R-:W1:Y:S01]  /*0170*/  LDCU UR4, c[0x0][0x880] ;  /* 0x00011000ff0477ac */ /* 0x000e620008000800 */
[----:B------:R-:W-:Y:S01]  /*0180*/  HFMA2 R80, -RZ, RZ, 0, 5.9604644775390625e-08 ;  /* 0x00000001ff507431 */ /* 0x000fe200000001ff */
[----:B-1----:R-:W-:-:S07]  /*0190*/  MOV R39, UR4 ;  /* 0x0000000400277c02 */ /* 0x002fce0008000f00 */
.L_x_0:
[----:B------:R-:W2:Y:S02]  /*01a0*/  LDCU.64 UR4, c[0x0][0x8b0] ;  /* 0x00011600ff0477ac */ /* 0x000ea40008000a00 */
[----:B--2---:R-:W-:-:S04]  /*01b0*/  UISETP.NE.U32.AND UP0, UPT, UR4, URZ, UPT ;  /* 0x000000ff0400728c */ /* 0x004fc8000bf05070 */
[----:B------:R-:W-:-:S09]  /*01c0*/  UISETP.NE.AND.EX UP0, UPT, UR5, URZ, UPT, UP0 ;  /* 0x000000ff0500728c */ /* 0x000fd2000bf05300 */
[----:B------:R-:W-:Y:S05]  /*01d0*/  BRA.U UP0, `(.L_x_2) ;  /* 0x0000000100287547 */ /* 0x000fea000b800000 */
[----:B------:R-:W2:Y:S02]  /*01e0*/  LDCU.64 UR4, c[0x0][0x8a8] ;  /* 0x00011500ff0477ac */ /* 0x000ea40008000a00 */
[----:B--2---:R-:W-:-:S04]  /*01f0*/  UISETP.NE.U32.AND UP0, UPT, UR4, URZ, UPT ;  /* 0x000000ff0400728c */ /* 0x004fc8000bf05070 */
[----:B------:R-:W-:-:S09]  /*0200*/  UISETP.NE.AND.EX UP0, UPT, UR5, URZ, UPT, UP0 ;  /* 0x000000ff0500728c */ /* 0x000fd2000bf05300 */
[----:B------:R-:W-:Y:S05]  /*0210*/  BRA.U !UP0, `(.L_x_3) ;  /* 0x0000000108107547 */ /* 0x000fea000b800000 */
[----:B-1----:R-:W1:Y:S01]  /*0220*/  LDC.64 R2, c[0x0][0x8a8] ;  /* 0x00022a00ff027b82 */ /* 0x002e620000000a00 */
[----:B------:R-:W1:Y:S02]  /*0230*/  LDCU.64 UR4, c[0x0][0x358] ;  /* 0x00006b00ff0477ac */ /* 0x000e640008000a00 */
[----:B-1----:R2:W5:Y:S01]  /*0240*/  LDG.E R38, desc[UR4][R2.64] ;  /* 0x0000000402267981 */ /* 0x002562000c1e1900 */
[----:B------:R-:W-:Y:S05]  /*0250*/  BRA `(.L_x_2) ;  /* 0x0000000000087947 */ /* 0x000fea0003800000 */
.L_x_3:
[----:B------:R-:W2:Y:S02]  /*0260*/  LDCU UR4, c[0x0][0x8a0] ;  /* 0x00011400ff0477ac */ /* 0x000ea40008000800 */
[----:B--2---:R-:W-:Y:S02]  /*0270*/  MOV R38, UR4 ;  /* 0x0000000400267c02 */ /* 0x004fe40008000f00 */
.L_x_2:
[----:B------:R-:W-:Y:S01]  /*0280*/  IMAD.U32 R0, RZ, RZ, UR13 ;  /* 0x0000000dff007e24 */ /* 0x000fe2000f8e00ff */
[----:B------:R-:W-:Y:S04]  /*0290*/  BSSY.RECONVERGENT B0, `(.L_x_4) ;  /* 0x000000c000007945 */ /* 0x000fe80003800200 */
[C---:B------:R-:W-:Y:S02]  /*02a0*/  ISETP.NE.OR P2, PT, R0.reuse, 0x1, !P1 ;  /* 0x000000010000780c */ /* 0x040fe40004f45670 */
[----:B------:R-:W-:-:S11]  /*02b0*/  ISETP.NE.OR P0, PT, R0, 0x3, !P1 ;  /* 0x000000030000780c */ /* 0x000fd60004f05670 */
[----:B------:R-:W-:Y:S05]  /*02c0*/  @P2 BRA `(.L_x_5) ;  /* 0x0000000000202947 */ /* 0x000fea0003800000 */
[----:B------:R-:W3:Y:S02]  /*02d0*/  LDCU.64 UR4, c[0x0][0x348] ;  /* 0x00006900ff0477ac */ /* 0x000ee40008000a00 */
[----:B---3--:R-:W-:Y:S02]  /*02e0*/  UIADD3 UR6, UP1, UPT, UR4, 0x80, URZ ;  /* 0x0000008004067890 */ /* 0x008fe4000ff3e0ff */
[----:B------:R-:W-:Y:S02]  /*02f0*/  UIADD3 UR4, UP0, UPT, UR4, 0x180, URZ ;  /* 0x0000018004047890 */ /* 0x000fe4000ff1e0ff */
[----:B------:R-:W-:Y:S02]  /*0300*/  UIADD3.X UR7, UPT, UPT, URZ, UR5, URZ, UP1, !UPT ;  /* 0x00000005ff077290 */ /* 0x000fe40008ffe4ff */
[----:B------:R-:W-:-:S07]  /*0310*/  UIADD3.X UR5, UPT, UPT, URZ, UR5, URZ, UP0, !UPT ;  /* 0x00000005ff057290 */ /* 0x000fce00087fe4ff */
[----:B------:R3:W-:Y:S02]  /*0320*/  UTMACCTL.PF [UR6] ;  /* 0x00000000060079b9 */ /* 0x0007e40008040000 */
[----:B------:R3:W-:Y:S02]  /*0330*/  UTMACCTL.PF [UR4] ;  /* 0x00000000040079b9 */ /* 0x0007e40008040000 */
[----:B---3--:R-:W-:Y:S01]  /*0340*/  NOP ;  /* 0x0000000000007918 */ /* 0x008fe20000000000 */
.L_x_5:
[----:B------:R-:W-:Y:S05]  /*0350*/  BSYNC.RECONVERGENT B0 ;  /* 0x0000000000007941 */ /* 0x000fea0003800200 */
.L_x_4:
[----:B------:R-:W-:Y:S04]  /*0360*/  BSSY.RECONVERGENT B0, `(.L_x_6) ;  /* 0x000000a000007945 */ /* 0x000fe80003800200 */
        /* <DEDUP_REMOVED lines=9> */
.L_x_7:
[----:B------:R-:W-:Y:S05]  /*0400*/  BSYNC.RECONVERGENT B0 ;  /* 0x0000000000007941 */ /* 0x000fea0003800200 */
.L_x_6:
[----:B------:R-:W3:Y:S01]  /*0410*/  LDCU.64 UR4, c[0x0][0x888] ;  /* 0x00011100ff0477ac */ /* 0x000ee20008000a00 */
[----:B------:R-:W-:Y:S02]  /*0420*/  UISETP.EQ.U32.AND UP1, UPT, UR8, URZ, UPT ;  /* 0x000000ff0800728c */ /* 0x000fe4000bf22070 */
[----:B------:R-:W-:Y:S02]  /*0430*/  UPLOP3.LUT UP3, UPT, UPT, UPT, UPT, 0x80, 0x8 ;  /* 0x000000000008789c */ /* 0x000fe40003f6f070 */
[----:B---3--:R-:W-:-:S04]  /*0440*/  UISETP.NE.U32.AND UP0, UPT, UR4, URZ, UPT ;  /* 0x000000ff0400728c */ /* 0x008fc8000bf05070 */
[----:B------:R-:W-:-:S04]  /*0450*/  UISETP.NE.AND.EX UP0, UPT, UR5, URZ, UPT, UP0 ;  /* 0x000000ff0500728c */ /* 0x000fc8000bf05300 */
[----:B------:R-:W-:-:S04]  /*0460*/  UISETP.EQ.OR.EX UP2, UPT, UR9, URZ, !UP0, UP1 ;  /* 0x000000ff0900728c */ /* 0x000fc8000c742710 */
[----:B------:R-:W-:-:S05]  /*0470*/  UP2UR UR60, UPR, URZ, 0x4 ;  /* 0x00000004ff3c7883 */ /* 0x000fca0008000000 */
[----:B------:R-:W-:Y:S07]  /*0480*/  BRA.U !UP2, `(.L_x_8) ;  /* 0x000000010a207547 */ /* 0x000fee000b800000 */
[----:B------:R-:W-:Y:S01]  /*0490*/  UISETP.NE.U32.AND UP1, UPT, UR8, URZ, UPT ;  /* 0x000000ff0800728c */ /* 0x000fe2000bf25070 */
[----:B-----5:R-:W-:Y:S01]  /*04a0*/  FSETP.NEU.AND P0, PT, R39, RZ, PT ;  /* 0x000000ff2700720b */ /* 0x020fe20003f0d000 */
[----:B------:R-:W-:Y:S02]  /*04b0*/  USEL UR4, URZ, 0xffffffff, UP0 ;  /* 0xffffffffff047887 */ /* 0x000fe40008000000 */
[----:B------:R-:W-:-:S10]  /*04c0*/  UISETP.NE.AND.EX UP1, UPT, UR9, URZ, UPT, UP1 ;  /* 0x000000ff0900728c */ /* 0x000fd4000bf25310 */
[----:B------:R-:W-:Y:S01]  /*04d0*/  VOTEU.ANY UP0, P0 ;  /* 0x0000000000ff7886 */ /* 0x000fe20000000100 */
[----:B------:R-:W-:-:S04]  /*04e0*/  @!UP1 USEL UR4, URZ, 0xffffffff, UP0 ;  /* 0xffffffffff049887 */ /* 0x000fc80008000000 */
[----:B------:R-:W-:-:S04]  /*04f0*/  ULOP3.LUT UR4, UR4, 0x1, URZ, 0xc0, !UPT ;  /* 0x0000000104047892 */ /* 0x000fc8000f8ec0ff */
[----:B------:R-:W-:-:S11]  /*0500*/  UISETP.NE.U32.AND UP3, UPT, UR4, 0x1, UPT ;  /* 0x000000010400788c */ /* 0x000fd6000bf65070 */
.L_x_8:
[----:B------:R-:W3:Y:S01]  /*0510*/  SHFL.IDX PT, R0, R81, RZ, 0x1f ;  /* 0x00001fff51007589 */ /* 0x000ee200000e0000 */
[----:B------:R-:W-:-:S04]  /*0520*/  UISETP.NE.AND UP0, UPT, UR13, 0x2, UPT ;  /* 0x000000020d00788c */ /* 0x000fc8000bf05270 */
[----:B------:R-:W-:Y:S02]  /*0530*/  UISETP.EQ.AND UP1, UPT, UR48, URZ, !UP0 ;  /* 0x000000ff3000728c */ /* 0x000fe4000c722270 */
[----:B------:R-:W-:-:S04]  /*0540*/  USEL UR34, URZ, 0x1, UP0 ;  /* 0x00000001ff227887 */ /* 0x000fc80008000000 */
[----:B------:R-:W-:Y:S02]  /*0550*/  PLOP3.LUT P3, PT, P1, PT, UP1, 0x80, 0x8 ;  /* 0x000000000008781c */ /* 0x000fe40000f6f018 */
[----:B---3--:R-:W-:-:S13]  /*0560*/  ISETP.NE.AND P0, PT, R0, RZ, PT ;  /* 0x000000ff0000720c */ /* 0x008fda0003f05270 */
[----:B------:R-:W-:Y:S05]  /*0570*/  @P0 BRA `(.L_x_9) ;  /* 0x0000000000600947 */ /* 0x000fea0003800000 */
[----:B------:R-:W3:Y:S01]  /*0580*/  S2UR UR5, SR_CgaCtaId ;  /* 0x00000000000579c3 */ /* 0x000ee20000008800 */
[----:B------:R-:W-:Y:S01]  /*0590*/  UMOV UR4, 0x400 ;  /* 0x0000040000047882 */ /* 0x000fe20000000000 */
[----:B------:R-:W-:Y:S01]  /*05a0*/  UMOV UR8, 0x1 ;  /* 0x0000000100087882 */ /* 0x000fe20000000000 */
[----:B------:R-:W-:Y:S01]  /*05b0*/  UMOV UR6, 0x2 ;  /* 0x0000000200067882 */ /* 0x000fe20000000000 */
[----:B------:R-:W-:-:S04]  /*05c0*/  UIADD3 UR8, UPT, UPT, -UR8, 0x100000, URZ ;  /* 0x0010000008087890 */ /* 0x000fc8000fffe1ff */
[----:B------:R-:W-:Y:S02]  /*05d0*/  USHF.L.U32 UR9, UR8, 0xb, URZ ;  /* 0x0000000b08097899 */ /* 0x000fe400080006ff */
[----:B------:R-:W-:Y:S02]  /*05e0*/  USHF.L.U32 UR8, UR8, 0x1, URZ ;  /* 0x0000000108087899 */ /* 0x000fe400080006ff */
[----:B------:R-:W-:-:S04]  /*05f0*/  UIADD3 UR6, UPT, UPT, -UR6, 0x100000, URZ ;  /* 0x0010000006067890 */ /* 0x000fc8000fffe1ff */
[----:B------:R-:W-:Y:S02]  /*0600*/  USHF.L.U32 UR7, UR6, 0xb, URZ ;  /* 0x0000000b06077899 */ /* 0x000fe400080006ff */
[----:B------:R-:W-:Y:S01]  /*0610*/  USHF.L.U32 UR6, UR6, 0x1, URZ ;  /* 0x0000000106067899 */ /* 0x000fe200080006ff */
[----:B------:R-:W-:Y:S01]  /*0620*/  ELECT P0, URZ, PT ;  /* 0x0000000000ff782f */ /* 0x000fe20003800000 */
[----:B---3--:R-:W-:Y:S01]  /*0630*/  ULEA UR4, UR5, UR4, 0x18 ;  /* 0x0000000405047291 */ /* 0x008fe2000f8ec0ff */
[----:B------:R-:W3:Y:S11]  /*0640*/  FENCE.VIEW.ASYNC.S ;  /* 0x00000000000073c6 */ /* 0x000ef60000000000 */
[----:B---3--:R3:W4:Y:S01]  /*0650*/  SYNCS.EXCH.64 URZ, [UR4], UR8 ;  /* 0x0000000804ff75b2 */ /* 0x0087220008000100 */
[----:B------:R3:W1:Y:S01]  /*0660*/  SYNCS.EXCH.64 URZ, [UR4+0x28], UR6 ;  /* 0x0000280604ff75b2 */ /* 0x0006620008000100 */
        /* <DEDUP_REMOVED lines=8> */
[----:B------:R-:W-:Y:S01]  /*06f0*/  NOP ;  /* 0x0000000000007918 */ /* 0x000fe20000000000 */
.L_x_9:
[----:B------:R-:W2:Y:S01]  /*0700*/  SHFL.IDX PT, R0, R81, RZ, 0x1f ;  /* 0x00001fff51007589 */ /* 0x000ea200000e0000 */
[----:B------:R-:W-:Y:S01]  /*0710*/  NOP ;  /* 0x0000000000007918 */ /* 0x000fe20000000000 */
[----:B--2---:R-:W-:-:S13]  /*0720*/  ISETP.NE.AND P0, PT, R0, 0x1, PT ;  /* 0x000000010000780c */ /* 0x004fda0003f05270 */
[----:B------:R-:W-:Y:S05]  /*0730*/  @P0 BRA `(.L_x_10) ;  /* 0x0000000000400947 */ /* 0x000fea0003800000 */
[----:B------:R-:W2:Y:S01]  /*0740*/  S2UR UR5, SR_CgaCtaId ;  /* 0x00000000000579c3 */ /* 0x000ea20000008800 */
[----:B---3--:R-:W-:Y:S01]  /*0750*/  UMOV UR4, 0x400 ;  /* 0x0000040000047882 */ /* 0x008fe20000000000 */
        /* <DEDUP_REMOVED lines=9> */
[----:B--2---:R-:W-:Y:S01]  /*07f0*/  ULEA UR4, UR5, UR4, 0x18 ;  /* 0x0000000405047291 */ /* 0x004fe2000f8ec0ff */
[----:B------:R-:W2:Y:S11]  /*0800*/  FENCE.VIEW.ASYNC.S ;  /* 0x00000000000073c6 */ /* 0x000eb60000000000 */
[----:B--2---:R2:W3:Y:S01]  /*0810*/  SYNCS.EXCH.64 URZ, [UR4+0x50], UR8 ;  /* 0x0000500804ff75b2 */ /* 0x0044e20008000100 */
[----:B------:R2:W1:Y:S01]  /*0820*/  SYNCS.EXCH.64 URZ, [UR4+0x58], UR6 ;  /* 0x0000580604ff75b2 */ /* 0x0004620008000100 */
[----:B------:R-:W-:Y:S01]  /*0830*/  NOP ;  /* 0x0000000000007918 */ /* 0x000fe20000000000 */
.L_x_10:
[----:B------:R-:W4:Y:S01]  /*0840*/  SHFL.IDX PT, R0, R81, RZ, 0x1f ;  /* 0x00001fff51007589 */ /* 0x000f2200000e0000 */
[----:B------:R-:W-:Y:S01]  /*0850*/  NOP ;  /* 0x0000000000007918 */ /* 0x000fe20000000000 */
[----:B----4-:R-:W-:-:S13]  /*0860*/  ISETP.NE.AND P0, PT, R0, 0x3, PT ;  /* 0x000000030000780c */ /* 0x010fda0003f05270 */
[----:B------:R-:W-:Y:S05]  /*0870*/  @P0 BRA `(.L_x_11) ;  /* 0x0000000000300947 */ /* 0x000fea0003800000 */
[----:B------:R-:W4:Y:S01]  /*0880*/  S2UR UR5, SR_CgaCtaId ;  /* 0x00000000000579c3 */ /* 0x000f220000008800 */
[----:B--23--:R-:W-:Y:S01]  /*0890*/  UMOV UR6, 0x400 ;  /* 0x0000040000067882 */ /* 0x00cfe20000000000 */
[----:B------:R-:W-:Y:S01]  /*08a0*/  UMOV UR4, 0x20 ;  /* 0x0000002000047882 */ /* 0x000fe20000000000 */
[----:B------:R-:W-:Y:S01]  /*08b0*/  ELECT P0, URZ, PT ;  /* 0x0000000000ff782f */ /* 0x000fe20003800000 */
[----:B----4-:R-:W-:Y:S02]  /*08c0*/  ULEA UR6, UR5, UR6, 0x18 ;  /* 0x0000000605067291 */ /* 0x010fe4000f8ec0ff */
[----:B------:R-:W-:-:S04]  /*08d0*/  UIADD3 UR4, UPT, UPT, -UR4, 0x100000, URZ ;  /* 0x0010000004047890 */ /* 0x000fc8000fffe1ff */
[----:B------:R-:W-:Y:S02]  /*08e0*/  USHF.L.U32 UR5, UR4, 0xb, URZ ;  /* 0x0000000b04057899 */ /* 0x000fe400080006ff */
[----:B------:R-:W-:Y:S01]  /*08f0*/  USHF.L.U32 UR4, UR4, 0x1, URZ ;  /* 0x0000000104047899 */ /* 0x000fe200080006ff */
[----:B------:R-:W2:Y:S11]  /*0900*/  FENCE.VIEW.ASYNC.S ;  /* 0x00000000000073c6 */ /* 0x000eb60000000000 */
[----:B--2---:R4:W2:Y:S01]  /*0910*/  SYNCS.EXCH.64 URZ, [UR6+0x60], UR4 ;  /* 0x0000600406ff75b2 */ /* 0x0048a20008000100 */
[----:B------:R4:W3:Y:S02]  /*0920*/  SYNCS.EXCH.64 URZ, [UR6+0x68], UR4 ;  /* 0x0000680406ff75b2 */ /* 0x0008e40008000100 */
[----:B----4-:R-:W-:Y:S01]  /*0930*/  NOP ;  /* 0x0000000000007918 */ /* 0x010fe20000000000 */
.L_x_11:
[----:B------:R-:W4:Y:S01]  /*0940*/  SHFL.IDX PT, R0, R81, RZ, 0x1f ;  /* 0x00001fff51007589 */ /* 0x000f2200000e0000 */
[----:B------:R-:W-:Y:S01]  /*0950*/  NOP ;  /* 0x0000000000007918 */ /* 0x000fe20000000000 */
[----:B----4-:R-:W-:-:S13]  /*0960*/  ISETP.NE.AND P0, PT, R0, 0x4, PT ;  /* 0x000000040000780c */ /* 0x010fda0003f05270 */
[----:B------:R-:W-:Y:S05]  /*0970*/  @P0 BRA `(.L_x_12) ;  /* 0x00000000004c0947 */ /* 0x000fea0003800000 */
[----:B------:R-:W4:Y:S01]  /*0980*/  S2UR UR5, SR_CgaCtaId ;  /* 0x00000000000579c3 */ /* 0x000f220000008800 */
[----:B--23--:R-:W-:Y:S01]  /*0990*/  UMOV UR4, 0x3a0 ;  /* 0x000003a000047882 */ /* 0x00cfe20000000000 */
[----:B------:R-:W-:Y:S01]  /*09a0*/  UMOV UR6, 0x400 ;  /* 0x0000040000067882 */ /* 0x000fe20000000000 */
[----:B------:R-:W-:Y:S01]  /*09b0*/  USEL UR4, UR4, 0x320, UP3 ;  /* 0x0000032004047887 */ /* 0x000fe20009800000 */
[----:B------:R-:W-:Y:S01]  /*09c0*/  UMOV UR8, 0x1 ;  /* 0x0000000100087882 */ /* 0x000fe20000000000 */
[----:B------:R-:W-:Y:S01]  /*09d0*/  ELECT P0, URZ, PT ;  /* 0x0000000000ff782f */ /* 0x000fe20003800000 */
[----:B------:R-:W-:-:S04]  /*09e0*/  UIADD3 UR8, UPT, UPT, -UR8, 0x100000, URZ ;  /* 0x0010000008087890 */ /* 0x000fc8000fffe1ff */
[----:B------:R-:W-:Y:S02]  /*09f0*/  USHF.L.U32 UR9, UR8, 0xb, URZ ;  /* 0x0000000b08097899 */ /* 0x000fe400080006ff */
[----:B------:R-:W-:Y:S02]  /*0a00*/  USHF.L.U32 UR8, UR8, 0x1, URZ ;  /* 0x0000000108087899 */ /* 0x000fe400080006ff */
[----:B----4-:R-:W-:Y:S02]  /*0a10*/  ULEA UR6, UR5, UR6, 0x18 ;  /* 0x0000000605067291 */ /* 0x010fe4000f8ec0ff */
[----:B------:R-:W-:-:S04]  /*0a20*/  UIADD3 UR4, UPT, UPT, -UR4, 0x100000, URZ ;  /* 0x0010000004047890 */ /* 0x000fc8000fffe1ff */
[----:B------:R-:W-:Y:S02]  /*0a30*/  USHF.L.U32 UR5, UR4, 0xb, URZ ;  /* 0x0000000b04057899 */ /* 0x000fe400080006ff */
[----:B------:R-:W-:Y:S01]  /*0a40*/  USHF.L.U32 UR4, UR4, 0x1, URZ ;  /* 0x0000000104047899 */ /* 0x000fe200080006ff */
[----:B------:R-:W2:Y:S03]  /*0a50*/  FENCE.VIEW.ASYNC.S ;  /* 0x00000000000073c6 */ /* 0x000ea60000000000 */
[----:B--2---:R4:W2:Y:S08]  /*0a60*/  SYNCS.EXCH.64 URZ, [UR6+0x70], UR8 ;  /* 0x0000700806ff75b2 */ /* 0x0048b00008000100 */
[----:B------:R4:W3:Y:S01]  /*0a70*/  SYNCS.EXCH.64 URZ, [UR6+0x80], UR4 ;  /* 0x0000800406ff75b2 */ /* 0x0008e20008000100 */
[----:B------:R4:W1:Y:S01]  /*0a80*/  SYNCS.EXCH.64 URZ, [UR6+0x78], UR8 ;  /* 0x0000780806ff75b2 */ /* 0x0008620008000100 */
[----:B------:R4:W1:Y:S02]  /*0a90*/  SYNCS.EXCH.64 URZ, [UR6+0x88], UR4 ;  /* 0x0000880406ff75b2 */ /* 0x0008640008000100 */
[----:B----4-:R-:W-:Y:S01]  /*0aa0*/  NOP ;  /* 0x0000000000007918 */ /* 0x010fe20000000000 */
.L_x_12:
[----:B------:R-:W4:Y:S01]  /*0ab0*/  SHFL.IDX PT, R0, R81, RZ, 0x1f ;  /* 0x00001fff51007589 */ /* 0x000f2200000e0000 */
[----:B------:R-:W-:Y:S01]  /*0ac0*/  NOP ;  /* 0x0000000000007918 */ /* 0x000fe20000000000 */
[----:B----4-:R-:W-:-:S13]  /*0ad0*/  ISETP.NE.AND P0, PT, R0, 0x5, PT ;  /* 0x000000050000780c */ /* 0x010fda0003f05270 */
[----:B------:R-:W-:Y:S05]  /*0ae0*/  @P0 BRA `(.L_x_13) ;  /* 0x0000000000580947 */ /* 0x000fea0003800000 */
[----:B------:R-:W4:Y:S01]  /*0af0*/  S2UR UR5, SR_CgaCtaId ;  /* 0x00000000000579c3 */ /* 0x000f220000008800 */
[----:B--23--:R-:W-:Y:S01]  /*0b00*/  UMOV UR4, 0x400 ;  /* 0x0000040000047882 */ /* 0x00cfe20000000000 */
        /* <DEDUP_REMOVED lines=9> */
[----:B----4-:R-:W-:Y:S01]  /*0ba0*/  ULEA UR4, UR5, UR4, 0x18 ;  /* 0x0000000405047291 */ /* 0x010fe2000f8ec0ff */
[----:B------:R-:W2:Y:S11]  /*0bb0*/  FENCE.VIEW.ASYNC.S ;  /* 0x00000000000073c6 */ /* 0x000eb60000000000 */
[----:B--2---:R4:W2:Y:S01]  /*0bc0*/  SYNCS.EXCH.64 URZ, [UR4+0x90], UR6 ;  /* 0x0000900604ff75b2 */ /* 0x0048a20008000100 */
[----:B------:R4:W3:Y:S01]  /*0bd0*/  SYNCS.EXCH.64 URZ, [UR4+0xb0], UR8 ;  /* 0x0000b00804ff75b2 */ /* 0x0008e20008000100 */
[----:B------:R4:W1:Y:S01]  /*0be0*/  SYNCS.EXCH.64 URZ, [UR4+0x98], UR6 ;  /* 0x0000980604ff75b2 */ /* 0x0008620008000100 */
[----:B------:R4:W1:Y:S01]  /*0bf0*/  SYNCS.EXCH.64 URZ, [UR4+0xb8], UR8 ;  /* 0x0000b80804ff75b2 */ /* 0x0008620008000100 */
[----:B------:R4:W1:Y:S01]  /*0c00*/  SYNCS.EXCH.64 URZ, [UR4+0xa0], UR6 ;  /* 0x0000a00604ff75b2 */ /* 0x0008620008000100 */
[----:B------:R4:W1:Y:S01]  /*0c10*/  SYNCS.EXCH.64 URZ, [UR4+0xc0], UR8 ;  /* 0x0000c00804ff75b2 */ /* 0x0008620008000100 */
[----:B------:R4:W1:Y:S01]  /*0c20*/  SYNCS.EXCH.64 URZ, [UR4+0xa8], UR6 ;  /* 0x0000a80604ff75b2 */ /* 0x0008620008000100 */
[----:B------:R4:W1:Y:S02]  /*0c30*/  SYNCS.EXCH.64 URZ, [UR4+0xc8], UR8 ;  /* 0x0000c80804ff75b2 */ /* 0x0008640008000100 */
[----:B----4-:R-:W-:Y:S01]  /*0c40*/  NOP ;  /* 0x0000000000007918 */ /* 0x010fe20000000000 */
.L_x_13:
[----:B------:R-:W4:Y:S01]  /*0c50*/  SHFL.IDX PT, R0, R81, RZ, 0x1f ;  /* 0x00001fff51007589 */ /* 0x000f2200000e0000 */
[----:B------:R-:W-:Y:S01]  /*0c60*/  ISETP.NE.OR P1, PT, RZ, UR13, !P1 ;  /* 0x0000000dff007c0c */ /* 0x000fe2000cf25670 */
[----:B------:R-:W-:Y:S01]  /*0c70*/  NOP ;  /* 0x0000000000007918 */ /* 0x000fe20000000000 */
[----:B----4-:R-:W-:-:S13]  /*0c80*/  ISETP.NE.AND P0, PT, R0, 0x3, PT ;  /* 0x000000030000780c */ /* 0x010fda0003f05270 */
[----:B------:R-:W-:Y:S05]  /*0c90*/  @P0 BRA `(.L_x_14) ;  /* 0x0000000000380947 */ /* 0x000fea0003800000 */
[----:B------:R-:W4:Y:S01]  /*0ca0*/  S2UR UR5, SR_CgaCtaId ;  /* 0x00000000000579c3 */ /* 0x000f220000008800 */
[----:B--23--:R-:W-:Y:S01]  /*0cb0*/  UMOV UR4, 0x400 ;  /* 0x0000040000047882 */ /* 0x00cfe20000000000 */
[----:B------:R-:W-:Y:S01]  /*0cc0*/  UMOV UR6, 0x20 ;  /* 0x0000002000067882 */ /* 0x000fe20000000000 */
[----:B------:R-:W-:Y:S01]  /*0cd0*/  ELECT P0, URZ, PT ;  /* 0x0000000000ff782f */ /* 0x000fe20003800000 */
[----:B------:R-:W-:-:S04]  /*0ce0*/  UIADD3 UR6, UPT, UPT, -UR6, 0x100000, URZ ;  /* 0x0010000006067890 */ /* 0x000fc8000fffe1ff */
[----:B------:R-:W-:Y:S02]  /*0cf0*/  USHF.L.U32 UR7, UR6, 0xb, URZ ;  /* 0x0000000b06077899 */ /* 0x000fe400080006ff */
[----:B------:R-:W-:Y:S02]  /*0d00*/  USHF.L.U32 UR6, UR6, 0x1, URZ ;  /* 0x0000000106067899 */ /* 0x000fe400080006ff */
[----:B----4-:R-:W-:Y:S01]  /*0d10*/  ULEA UR4, UR5, UR4, 0x18 ;  /* 0x0000000405047291 */ /* 0x010fe2000f8ec0ff */
[----:B------:R-:W2:Y:S11]  /*0d20*/  FENCE.VIEW.ASYNC.S ;  /* 0x00000000000073c6 */ /* 0x000eb60000000000 */
[----:B--2---:R4:W2:Y:S01]  /*0d30*/  SYNCS.EXCH.64 URZ, [UR4+0xd0], UR6 ;  /* 0x0000d00604ff75b2 */ /* 0x0048a20008000100 */
[----:B------:R4:W3:Y:S01]  /*0d40*/  SYNCS.EXCH.64 URZ, [UR4+0xe0], UR6 ;  /* 0x0000e00604ff75b2 */ /* 0x0008e20008000100 */
[----:B------:R4:W1:Y:S01]  /*0d50*/  SYNCS.EXCH.64 URZ, [UR4+0xd8], UR6 ;  /* 0x0000d80604ff75b2 */ /* 0x0008620008000100 */
[----:B------:R4:W1:Y:S02]  /*0d60*/  SYNCS.EXCH.64 URZ, [UR4+0xe8], UR6 ;  /* 0x0000e80604ff75b2 */ /* 0x0008640008000100 */
[----:B----4-:R-:W-:Y:S01]  /*0d70*/  NOP ;  /* 0x0000000000007918 */ /* 0x010fe20000000000 */
.L_x_14:
[----:B--23--:R-:W2:Y:S01]  /*0d80*/  S2UR UR7, SR_CgaCtaId ;  /* 0x00000000000779c3 */ /* 0x00cea20000008800 */
[----:B------:R-:W-:Y:S01]  /*0d90*/  VOTEU.ALL UP0, P1 ;  /* 0x0000000000ff7886 */ /* 0x000fe20000800000 */
[----:B------:R-:W-:Y:S01]  /*0da0*/  UMOV UR4, 0x20 ;  /* 0x0000002000047882 */ /* 0x000fe20000000000 */
[----:B------:R-:W-:Y:S01]  /*0db0*/  NOP ;  /* 0x0000000000007918 */ /* 0x000fe20000000000 */
[----:B------:R-:W-:Y:S01]  /*0dc0*/  LOP3.LUT R0, R69, 0x1f, RZ, 0xc0, !PT ;  /* 0x0000001f45007812 */ /* 0x000fe200078ec0ff */
[----:B------:R-:W-:Y:S01]  /*0dd0*/  UISETP.NE.AND UP4, UPT, UR13, URZ, UPT ;  /* 0x000000ff0d00728c */ /* 0x000fe2000bf85270 */
[----:B------:R-:W-:Y:S01]  /*0de0*/  @!UP0 UMOV UR6, 0x400 ;  /* 0x0000040000068882 */ /* 0x000fe20000000000 */
[----:B------:R-:W-:-:S04]  /*0df0*/  @!UP0 UIADD3 UR4, UPT, UPT, -UR4, 0x100000, URZ ;  /* 0x0010000004048890 */ /* 0x000fc8000fffe1ff */
[----:B------:R-:W-:Y:S02]  /*0e00*/  @!UP0 USHF.L.U32 UR5, UR4, 0xb, URZ ;  /* 0x0000000b04058899 */ /* 0x000fe400080006ff */
[----:B------:R-:W-:Y:S02]  /*0e10*/  @!UP0 USHF.L.U32 UR4, UR4, 0x1, URZ ;  /* 0x0000000104048899 */ /* 0x000fe400080006ff */
[----:B--2---:R-:W-:Y:S01]  /*0e20*/  @!UP0 ULEA UR6, UR7, UR6, 0x18 ;  /* 0x0000000607068291 */ /* 0x004fe2000f8ec0ff */
[----:B------:R-:W2:Y:S01]  /*0e30*/  LDCU UR7, c[0x0][0x36c] ;  /* 0x00006d80ff0777ac */ /* 0x000ea20008000800 */
[----:B------:R-:W-:Y:S01]  /*0e40*/  VOTEU.ALL UP0, P1 ;  /* 0x0000000000ff7886 */ /* 0x000fe20000800000 */
[----:B------:R-:W3:Y:S09]  /*0e50*/  FENCE.VIEW.ASYNC.S ;  /* 0x00000000000073c6 */ /* 0x000ef20000000000 */
[----:B---3--:R3:W4:Y:S01]  /*0e60*/  @!UP0 SYNCS.EXCH.64 URZ, [UR6+0xf0], UR4 ;  /* 0x0000f00406ff85b2 */ /* 0x0087220008000100 */
[----:B--2---:R-:W-:-:S09]  /*0e70*/  UISETP.EQ.U32.AND UP5, UPT, UR7, 0x1, UPT ;  /* 0x000000010700788c */ /* 0x004fd2000bfa2070 */
[----:B---3--:R-:W-:Y:S05]  /*0e80*/  BRA.U !UP5, `(.L_x_15) ;  /* 0x000000010d087547 */ /* 0x008fea000b800000 */
[----:B-1--4-:R-:W-:Y:S01]  /*0e90*/  UCGABAR_ARV ;  /* 0x00000000000079c7 */ /* 0x012fe20008000000 */
[----:B------:R-:W-:Y:S05]  /*0ea0*/  BRA `(.L_x_16) ;  /* 0x0000000000047947 */ /* 0x000fea0003800000 */
.L_x_15:
[----:B-1--4-:R-:W-:Y:S01]  /*0eb0*/  NOP ;  /* 0x0000000000007918 */ /* 0x012fe20000000000 */
.L_x_16:
[----:B------:R-:W1:Y:S01]  /*0ec0*/  S2UR UR19, SR_CTAID.X ;  /* 0x00000000001379c3 */ /* 0x000e620000002500 */
[----:B------:R-:W-:-:S05]  /*0ed0*/  CS2R.32 R3, SR_CgaSize ;  /* 0x0000000000037805 */ /* 0x000fca0000008a00 */
[----:B------:R-:W-:-:S05]  /*0ee0*/  IMAD R3, R3, -0xa0, RZ ;  /* 0xffffff6003037824 */ /* 0x000fca00078e02ff */
[----:B------:R-:W-:-:S14]  /*0ef0*/  R2UR UR5, R3 ;  /* 0x00000000030572ca */ /* 0x000fdc00000e0000 */
[----:B------:R-:W2:Y:S01]  /*0f00*/  LDCU UR5, c[0x0][UR5+0x2b0] ;  /* 0x00005600050577ac */ /* 0x000ea20008000800 */
[----:B------:R-:W-:-:S05]  /*0f10*/  CS2R.32 R3, SR_CgaSize ;  /* 0x0000000000037805 */ /* 0x000fca0000008a00 */
[----:B------:R-:W-:-:S05]  /*0f20*/  IMAD R3, R3, -0xa0, RZ ;  /* 0xffffff6003037824 */ /* 0x000fca00078e02ff */
[----:B------:R-:W-:-:S14]  /*0f30*/  R2UR UR4, R3 ;  /* 0x00000000030472ca */ /* 0x000fdc00000e0000 */
[----:B------:R-:W3:Y:S01]  /*0f40*/  LDCU UR4, c[0x0][UR4+0x2b4] ;  /* 0x00005680040477ac */ /* 0x000ee20008000800 */
[----:B------:R-:W4:Y:S01]  /*0f50*/  S2UR UR7, SR_CTAID.Y ;  /* 0x00000000000779c3 */ /* 0x000f220000002600 */
[----:B------:R-:W3:Y:S01]  /*0f60*/  LDCU UR18, c[0x0][0xb24] ;  /* 0x00016480ff1277ac */ /* 0x000ee20008000800 */
[----:B------:R-:W-:-:S05]  /*0f70*/  CS2R.32 R3, SR_CgaSize ;  /* 0x0000000000037805 */ /* 0x000fca0000008a00 */
[----:B------:R-:W-:-:S05]  /*0f80*/  IMAD R3, R3, -0xa0, RZ ;  /* 0xffffff6003037824 */ /* 0x000fca00078e02ff */
[----:B------:R-:W-:-:S14]  /*0f90*/  R2UR UR58, R3 ;  /* 0x00000000033a72ca */ /* 0x000fdc00000e0000 */
[----:B------:R-:W3:Y:S01]  /*0fa0*/  LDCU UR58, c[0x0][UR58+0x2a0] ;  /* 0x000054003a3a77ac */ /* 0x000ee20008000800 */
[----:B------:R-:W3:Y:S01]  /*0fb0*/  S2UR UR8, SR_CgaCtaId ;  /* 0x00000000000879c3 */ /* 0x000ee20000008800 */
[----:B------:R-:W-:-:S05]  /*0fc0*/  CS2R.32 R3, SR_CgaSize ;  /* 0x0000000000037805 */ /* 0x000fca0000008a00 */
[----:B------:R-:W-:-:S05]  /*0fd0*/  IMAD R3, R3, -0xa0, RZ ;  /* 0xffffff6003037824 */ /* 0x000fca00078e02ff */
[----:B------:R-:W-:-:S14]  /*0fe0*/  R2UR UR55, R3 ;  /* 0x00000000033772ca */ /* 0x000fdc00000e0000 */
[----:B------:R-:W3:Y:S01]  /*0ff0*/  LDCU UR55, c[0x0][UR55+0x2a4] ;  /* 0x00005480373777ac */ /* 0x000ee20008000800 */
[----:B------:R-:W-:Y:S01]  /*1000*/  UISETP.GT.U32.AND UP0, UPT, UR48, 0xffff, UPT ;  /* 0x0000ffff3000788c */ /* 0x000fe2000bf04070 */
[----:B------:R-:W-:Y:S01]  /*1010*/  UMOV UR27, 0x5 ;  /* 0x00000005001b7882 */ /* 0x000fe20000000000 */
[----:B-1----:R-:W-:Y:S01]  /*1020*/  I2FP.F32.U32 R3, UR19 ;  /* 0x0000001300037c45 */ /* 0x002fe20008201000 */
[----:B------:R-:W1:Y:S01]  /*1030*/  S2UR UR36, SR_CTAID.Z ;  /* 0x00000000002479c3 */ /* 0x000e620000002700 */
[----:B------:R-:W1:Y:S03]  /*1040*/  LDCU UR40, c[0x0][0xb24] ;  /* 0x00016480ff2877ac */ /* 0x000e660008000800 */
[----:B--2---:R-:W-:Y:S01]  /*1050*/  FMUL R3, R3, UR5 ;  /* 0x0000000503037c20 */ /* 0x004fe20008400000 */
[----:B------:R-:W-:Y:S01]  /*1060*/  USEL UR5, UR48, 0xffff, !UP0 ;  /* 0x0000ffff30057887 */ /* 0x000fe2000c000000 */
[----:B----4-:R-:W-:Y:S01]  /*1070*/  I2FP.F32.U32 R2, UR7 ;  /* 0x0000000700027c45 */ /* 0x010fe20008201000 */
[----:B------:R-:W2:Y:S03]  /*1080*/  LDCU UR26, c[0x0][0xb30] ;  /* 0x00016600ff1a77ac */ /* 0x000ea60008000800 */
[----:B------:R-:W4:Y:S01]  /*1090*/  F2I.U32.TRUNC.NTZ R3, R3 ;  /* 0x0000000300037305 */ /* 0x000f22000020f000 */
[----:B---3--:R-:W-:Y:S01]  /*10a0*/  FMUL R2, R2, UR4 ;  /* 0x0000000402027c20 */ /* 0x008fe20008400000 */
[----:B------:R-:W-:-:S02]  /*10b0*/  ULOP3.LUT UR24, UR5, 0xffff, URZ, 0xc0, !UPT ;  /* 0x0000ffff05187892 */ /* 0x000fc4000f8ec0ff */
[----:B------:R-:W-:Y:S02]  /*10c0*/  USHF.L.U32 UR28, UR8, 0xb, URZ ;  /* 0x0000000b081c7899 */ /* 0x000fe400080006ff */
[----:B------:R-:W-:Y:S02]  /*10d0*/  UISETP.GE.AND UP2, UPT, UR18, 0x1, UPT ;  /* 0x000000011200788c */ /* 0x000fe4000bf46270 */
[----:B------:R-:W3:Y:S01]  /*10e0*/  F2I.U32.TRUNC.NTZ R2, R2 ;  /* 0x0000000200027305 */ /* 0x000ee2000020f000 */
[----:B------:R-:W-:Y:S01]  /*10f0*/  UMOV UR45, UR7 ;  /* 0x00000007002d7c82 */ /* 0x000fe20008000000 */
[----:B------:R-:W-:Y:S01]  /*1100*/  UMOV UR46, UR19 ;  /* 0x00000013002e7c82 */ /* 0x000fe20008000000 */
[----:B----4-:R-:W-:Y:S02]  /*1110*/  R2UR UR4, R3 ;  /* 0x00000000030472ca */ /* 0x010fe400000e0000 */
[----:B------:R-:W-:Y:S02]  /*1120*/  PRMT R3, RZ, 0x7610, R3 ;  /* 0x00007610ff037816 */ /* 0x000fe40000000003 */
[----:B---3--:R-:W-:-:S02]  /*1130*/  R2UR UR6, R2 ;  /* 0x00000000020672ca */ /* 0x008fc400000e0000 */
[----:B------:R-:W-:-:S07]  /*1140*/  PRMT R2, RZ, 0x7610, R2 ;  /* 0x00007610ff027816 */ /* 0x000fce0000000002 */
[----:B------:R-:W-:-:S04]  /*1150*/  UIADD3 UR5, UPT, UPT, -UR4, URZ, URZ ;  /* 0x000000ff04057290 */ /* 0x000fc8000fffe1ff */
[----:B------:R-:W-:Y:S02]  /*1160*/  UIMAD UR58, UR58, UR5, UR19 ;  /* 0x000000053a3a72a4 */ /* 0x000fe4000f8e0213 */
[----:B------:R-:W-:-:S04]  /*1170*/  UIADD3 UR4, UPT, UPT, -UR6, URZ, URZ ;  /* 0x000000ff06047290 */ /* 0x000fc8000fffe1ff */
[----:B------:R-:W-:Y:S01]  /*1180*/  UIMAD UR55, UR55, UR4, UR7 ;  /* 0x00000004373772a4 */ /* 0x000fe2000f8e0207 */
[----:B-12---:R-:W-:Y:S11]  /*1190*/  BRA.U UP4, `(.L_x_17) ;  /* 0x00000001043c7547 */ /* 0x006ff6000b800000 */
[----:B------:R-:W-:Y:S02]  /*11a0*/  UISETP.GT.U32.AND UP0, UPT, UR58, 0x1, UPT ;  /* 0x000000013a00788c */ /* 0x000fe4000bf04070 */
[----:B------:R-:W-:Y:S02]  /*11b0*/  ULOP3.LUT UR4, UR58, 0xfffffffe, URZ, 0xc0, !UPT ;  /* 0xfffffffe3a047892 */ /* 0x000fe4000f8ec0ff */
[----:B------:R-:W-:Y:S02]  /*11c0*/  UISETP.NE.AND UP1, UPT, UR55, URZ, UP0 ;  /* 0x000000ff3700728c */ /* 0x000fe40008725270 */
[----:B------:R-:W-:Y:S02]  /*11d0*/  UISETP.NE.AND UP0, UPT, UR55, 0x1, UP0 ;  /* 0x000000013700788c */ /* 0x000fe40008705270 */
[----:B------:R-:W-:Y:S02]  /*11e0*/  USEL UR7, URZ, 0x1, UP1 ;  /* 0x00000001ff077887 */ /* 0x000fe40008800000 */
[----:B------:R-:W-:-:S02]  /*11f0*/  USEL UR6, URZ, 0x4, UP0 ;  /* 0x00000004ff067887 */ /* 0x000fc40008000000 */
[----:B------:R-:W-:Y:S02]  /*1200*/  USEL UR5, URZ, 0x2, UP1 ;  /* 0x00000002ff057887 */ /* 0x000fe40008800000 */
[----:B------:R-:W-:Y:S02]  /*1210*/  ULEA UR4, UR55, UR4, 0x1 ;  /* 0x0000000437047291 */ /* 0x000fe4000f8e08ff */
[----:B------:R-:W-:Y:S02]  /*1220*/  USEL UR8, URZ, 0x8, UP0 ;  /* 0x00000008ff087887 */ /* 0x000fe40008000000 */
[----:B------:R-:W-:-:S03]  /*1230*/  UIADD3 UR5, UPT, UPT, UR5, UR6, UR7 ;  /* 0x0000000605057290 */ /* 0x000fc6000fffe007 */
[----:B------:R-:W-:Y:S01]  /*1240*/  UMOV UR6, 0x3 ;  /* 0x0000000300067882 */ /* 0x000fe20000000000 */
[----:B------:R-:W-:Y:S02]  /*1250*/  UIADD3 UR5, UPT, UPT, UR5, UR8, URZ ;  /* 0x0000000805057290 */ /* 0x000fe4000fffe0ff */
[----:B------:R-:W-:-:S04]  /*1260*/  USHF.L.U32 UR4, UR6, UR4, URZ ;  /* 0x0000000406047299 */ /* 0x000fc800080006ff */
[----:B------:R-:W-:Y:S02]  /*1270*/  MOV R3, UR5 ;  /* 0x0000000500037c02 */ /* 0x000fe40008000f00 */
[----:B------:R-:W-:Y:S02]  /*1280*/  MOV R2, UR4 ;  /* 0x0000000400027c02 */ /* 0x000fe40008000f00 */
.L_x_17:
[----:B------:R-:W-:Y:S05]  /*1290*/  BRA.U !UP2, `(.L_x_18) ;  /* 0x000000010ad07547 */ /* 0x000fea000b800000 */
[----:B------:R-:W1:Y:S01]  /*12a0*/  LDCU.128 UR20, c[0x0][0xb10] ;  /* 0x00016200ff1477ac */ /* 0x000e620008000c00 */
[----:B------:R-:W2:Y:S01]  /*12b0*/  LDCU UR12, c[0x0][0x370] ;  /* 0x00006e00ff0c77ac */ /* 0x000ea20008000800 */
[----:B------:R-:W3:Y:S01]  /*12c0*/  LDCU UR5, c[0x0][0x374] ;  /* 0x00006e80ff0577ac */ /* 0x000ee20008000800 */
[----:B------:R-:W4:Y:S01]  /*12d0*/  LDCU UR25, c[0x0][0xb0c] ;  /* 0x00016180ff1977ac */ /* 0x000f220008000800 */
[----:B------:R-:W4:Y:S01]  /*12e0*/  LDCU UR4, c[0x0][0xb20] ;  /* 0x00016400ff0477ac */ /* 0x000f220008000800 */
[----:B------:R-:W4:Y:S01]  /*12f0*/  LDCU.64 UR16, c[0x0][0xb28] ;  /* 0x00016500ff1077ac */ /* 0x000f220008000a00 */
[----:B-1----:R-:W-:Y:S02]  /*1300*/  UISETP.NE.AND UP0, UPT, UR22, 0x1, UPT ;  /* 0x000000011600788c */ /* 0x002fe4000bf05270 */
[----:B---3--:R-:W-:Y:S02]  /*1310*/  UIMAD.WIDE.U32 UR6, UR5, UR23, URZ ;  /* 0x00000017050672a5 */ /* 0x008fe4000f8e00ff */
[----:B--2---:R-:W-:-:S02]  /*1320*/  UIMAD.WIDE.U32 UR8, UR12, UR20, URZ ;  /* 0x000000140c0872a5 */ /* 0x004fc4000f8e00ff */
[----:B----4-:R-:W-:Y:S02]  /*1330*/  UISETP.NE.AND UP1, UPT, UR25, 0x1, UPT ;  /* 0x000000011900788c */ /* 0x010fe4000bf25270 */
[----:B------:R-:W-:Y:S01]  /*1340*/  UISETP.NE.AND UP2, UPT, UR18, 0x1, UPT ;  /* 0x000000011200788c */ /* 0x000fe2000bf45270 */
[----:B------:R-:W-:Y:S02]  /*1350*/  UMOV UR6, UR7 ;  /* 0x0000000700067c82 */ /* 0x000fe40008000000 */
[----:B------:R-:W-:Y:S01]  /*1360*/  UMOV UR8, UR9 ;  /* 0x0000000900087c82 */ /* 0x000fe20008000000 */
[----:B------:R-:W-:Y:S02]  /*1370*/  @UP0 USHF.R.U32.HI UR5, URZ, UR4, UR6 ;  /* 0x00000004ff050299 */ /* 0x000fe40008011606 */
[----:B------:R-:W-:Y:S02]  /*1380*/  UIMAD.WIDE.U32 UR14, UR45, UR23, URZ ;  /* 0x000000172d0e72a5 */ /* 0x000fe4000f8e00ff */
[----:B------:R-:W-:-:S02]  /*1390*/  UIMAD.WIDE.U32 UR6, UR5, UR16, URZ ;  /* 0x00000010050672a5 */ /* 0x000fc4000f8e00ff */
[----:B------:R-:W-:Y:S02]  /*13a0*/  @UP1 USHF.R.U32.HI UR12, URZ, UR21, UR8 ;  /* 0x00000015ff0c1299 */ /* 0x000fe40008011608 */
[----:B------:R-:W-:Y:S02]  /*13b0*/  UIMAD.WIDE.U32 UR10, UR19, UR20, URZ ;  /* 0x00000014130a72a5 */ /* 0x000fe4000f8e00ff */
[----:B------:R-:W-:Y:S01]  /*13c0*/  UIMAD.WIDE.U32 UR8, UR12, UR16, URZ ;  /* 0x000000100c0872a5 */ /* 0x000fe2000f8e00ff */
[----:B------:R-:W-:Y:S01]  /*13d0*/  UMOV UR14, UR15 ;  /* 0x0000000f000e7c82 */ /* 0x000fe20008000000 */
[----:B------:R-:W-:Y:S01]  /*13e0*/  UMOV UR6, UR7 ;  /* 0x0000000700067c82 */ /* 0x000fe20008000000 */
[----:B------:R-:W-:Y:S02]  /*13f0*/  USHF.R.U32.HI UR14, URZ, UR4, UR14 ;  /* 0x00000004ff0e7299 */ /* 0x000fe4000801160e */
[----:B------:R-:W-:Y:S01]  /*1400*/  @UP2 USHF.R.U32.HI UR5, URZ, UR17, UR6 ;  /* 0x00000011ff052299 */ /* 0x000fe20008011606 */
[----:B------:R-:W-:-:S02]  /*1410*/  UMOV UR10, UR11 ;  /* 0x0000000b000a7c82 */ /* 0x000fc40008000000 */
[----:B------:R-:W-:Y:S01]  /*1420*/  UMOV UR6, UR9 ;  /* 0x0000000900067c82 */ /* 0x000fe20008000000 */
[----:B------:R-:W-:Y:S02]  /*1430*/  USHF.R.U32.HI UR10, URZ, UR21, UR10 ;  /* 0x00000015ff0a7299 */ /* 0x000fe4000801160a */
[----:B------:R-:W-:Y:S02]  /*1440*/  @UP2 USHF.R.U32.HI UR12, URZ, UR17, UR6 ;  /* 0x00000011ff0c2299 */ /* 0x000fe40008011606 */
[----:B------:R-:W-:Y:S02]  /*1450*/  USEL UR4, UR45, UR14, !UP0 ;  /* 0x0000000e2d047287 */ /* 0x000fe4000c000000 */
[----:B------:R-:W-:Y:S02]  /*1460*/  UIMAD UR6, UR5, UR18, URZ ;  /* 0x00000012050672a4 */ /* 0x000fe4000f8e02ff */
[----:B------:R-:W-:Y:S02]  /*1470*/  USEL UR5, UR19, UR10, !UP1 ;  /* 0x0000000a13057287 */ /* 0x000fe4000c800000 */
[----:B------:R-:W-:-:S02]  /*1480*/  UIMAD UR8, UR12, UR18, URZ ;  /* 0x000000120c0872a4 */ /* 0x000fc4000f8e02ff */
[----:B------:R-:W-:Y:S02]  /*1490*/  UISETP.GE.AND UP0, UPT, UR4, UR6, UPT ;  /* 0x000000060400728c */ /* 0x000fe4000bf06270 */
[----:B------:R-:W-:Y:S02]  /*14a0*/  UIMAD.WIDE.U32 UR6, UR4, UR16, URZ ;  /* 0x00000010040672a5 */ /* 0x000fe4000f8e00ff */
[----:B------:R-:W-:Y:S02]  /*14b0*/  UISETP.GE.OR UP0, UPT, UR5, UR8, UP0 ;  /* 0x000000080500728c */ /* 0x000fe40008706670 */
[----:B------:R-:W-:Y:S02]  /*14c0*/  UIMAD.WIDE.U32 UR8, UR5, UR16, URZ ;  /* 0x00000010050872a5 */ /* 0x000fe4000f8e00ff */
[----:B------:R-:W-:Y:S02]  /*14d0*/  USHF.R.U32.HI UR7, URZ, UR17, UR7 ;  /* 0x00000011ff077299 */ /* 0x000fe40008011607 */
[----:B------:R-:W-:-:S02]  /*14e0*/  UIADD3 UR10, UPT, UPT, -UR4, URZ, URZ ;  /* 0x000000ff040a7290 */ /* 0x000fc4000fffe1ff */
[----:B------:R-:W-:Y:S02]  /*14f0*/  USEL UR7, UR4, UR7, !UP2 ;  /* 0x0000000704077287 */ /* 0x000fe4000d000000 */
[----:B------:R-:W-:Y:S01]  /*1500*/  UIADD3 UR46, UPT, UPT, -UR5, URZ, URZ ;  /* 0x000000ff052e7290 */ /* 0x000fe2000fffe1ff */
[----:B------:R-:W-:Y:S01]  /*1510*/  @!UP0 UMOV UR6, UR9 ;  /* 0x0000000900068c82 */ /* 0x000fe20008000000 */
[----:B------:R-:W-:Y:S02]  /*1520*/  UIADD3 UR8, UPT, UPT, -UR7, URZ, URZ ;  /* 0x000000ff07087290 */ /* 0x000fe4000fffe1ff */
[----:B------:R-:W-:Y:S02]  /*1530*/  @!UP0 USHF.R.U32.HI UR6, URZ, UR17, UR6 ;  /* 0x00000011ff068299 */ /* 0x000fe40008011606 */
[----:B------:R-:W-:Y:S02]  /*1540*/  UIMAD UR8, UR18, UR8, UR4 ;  /* 0x00000008120872a4 */ /* 0x000fe4000f8e0204 */
[----:B------:R-:W-:-:S02]  /*1550*/  @!UP0 USEL UR6, UR5, UR6, !UP2 ;  /* 0x0000000605068287 */ /* 0x000fc4000d000000 */
[----:B------:R-:W-:Y:S02]  /*1560*/  UIMAD UR45, UR22, UR10, UR45 ;  /* 0x0000000a162d72a4 */ /* 0x000fe4000f8e022d */
[----:B------:R-:W-:Y:S02]  /*1570*/  @!UP0 UIADD3 UR7, UPT, UPT, UR7, -UR6, URZ ;  /* 0x8000000607078290 */ /* 0x000fe4000fffe0ff */
[----:B------:R-:W-:Y:S02]  /*1580*/  @!UP0 UIMAD UR6, UR8, UR12, UR6 ;  /* 0x0000000c080682a4 */ /* 0x000fe4000f8e0206 */
[----:B------:R-:W-:Y:S02]  /*1590*/  @!UP0 UIMAD UR4, UR7, UR18, UR5 ;  /* 0x00000012070482a4 */ /* 0x000fe4000f8e0205 */
[----:B------:R-:W-:Y:S02]  /*15a0*/  UIMAD UR46, UR25, UR46, UR19 ;  /* 0x0000002e192e72a4 */ /* 0x000fe4000f8e0213 */
[----:B------:R-:W-:Y:S01]  /*15b0*/  UIMAD UR45, UR4, UR22, UR45 ;  /* 0x00000016042d72a4 */ /* 0x000fe2000f8e022d */
[----:B------:R-:W-:-:S02]  /*15c0*/  @!UP0 UMOV UR5, UR6 ;  /* 0x0000000600058c82 */ /* 0x000fc40008000000 */
[----:B------:R-:W-:-:S12]  /*15d0*/  UIMAD UR46, UR5, UR25, UR46 ;  /* 0x00000019052e72a4 */ /* 0x000fd8000f8e022e */
.L_x_18:
[----:B------:R-:W-:Y:S02]  /*15e0*/  UISETP.NE.AND UP1, UPT, UR26, 0x1, UPT ;  /* 0x000000011a00788c */ /* 0x000fe4000bf25270 */
[----:B------:R-:W-:Y:S02]  /*15f0*/  UISETP.NE.AND UP0, UPT, UR13, 0x2, UPT ;  /* 0x000000020d00788c */ /* 0x000fe4000bf05270 */
[----:B------:R-:W-:Y:S02]  /*1600*/  ULOP3.LUT UR28, UR28, 0x1000, URZ, 0xc0, !UPT ;  /* 0x000010001c1c7892 */ /* 0x000fe4000f8ec0ff */
[----:B------:R-:W-:-:S03]  /*1610*/  USHF.L.U32 UR24, UR27, UR24, URZ ;  /* 0x000000181b187299 */ /* 0x000fc600080006ff */
[----:B------:R-:W-:Y:S09]  /*1620*/  BRA.U UP1, `(.L_x_19) ;  /* 0x0000000101447547 */ /* 0x000ff2000b800000 */
[----:B------:R-:W1:Y:S01]  /*1630*/  LDCU.128 UR8, c[0x0][0xb10] ;  /* 0x00016200ff0877ac */ /* 0x000e620008000c00 */
[----:B------:R-:W2:Y:S01]  /*1640*/  LDCU UR12, c[0x0][0xb0c] ;  /* 0x00016180ff0c77ac */ /* 0x000ea20008000800 */
[----:B------:R-:W3:Y:S01]  /*1650*/  LDCU UR14, c[0x0][0xb20] ;  /* 0x00016400ff0e77ac */ /* 0x000ee20008000800 */
[----:B-1----:R-:W-:Y:S02]  /*1660*/  UIMAD.WIDE.U32 UR6, UR46, UR8, URZ ;  /* 0x000000082e0672a5 */ /* 0x002fe4000f8e00ff */
[----:B------:R-:W-:Y:S02]  /*1670*/  UIMAD.WIDE.U32 UR4, UR45, UR11, URZ ;  /* 0x0000000b2d0472a5 */ /* 0x000fe4000f8e00ff */
[----:B--2---:R-:W-:Y:S02]  /*1680*/  UISETP.NE.AND UP2, UPT, UR12, 0x1, UPT ;  /* 0x000000010c00788c */ /* 0x004fe4000bf45270 */
[----:B------:R-:W-:Y:S01]  /*1690*/  UISETP.NE.AND UP1, UPT, UR10, 0x1, UPT ;  /* 0x000000010a00788c */ /* 0x000fe2000bf25270 */
[----:B------:R-:W-:-:S02]  /*16a0*/  UMOV UR6, UR7 ;  /* 0x0000000700067c82 */ /* 0x000fc40008000000 */
[----:B------:R-:W-:Y:S01]  /*16b0*/  UMOV UR4, UR5 ;  /* 0x0000000500047c82 */ /* 0x000fe20008000000 */
[----:B------:R-:W-:Y:S02]  /*16c0*/  USHF.R.U32.HI UR6, URZ, UR9, UR6 ;  /* 0x00000009ff067299 */ /* 0x000fe40008011606 */
[----:B---3--:R-:W-:Y:S02]  /*16d0*/  USHF.R.U32.HI UR4, URZ, UR14, UR4 ;  /* 0x0000000eff047299 */ /* 0x008fe40008011604 */
[----:B------:R-:W-:Y:S02]  /*16e0*/  USEL UR5, UR46, UR6, !UP2 ;  /* 0x000000062e057287 */ /* 0x000fe4000d000000 */
[----:B------:R-:W-:-:S04]  /*16f0*/  USEL UR4, UR45, UR4, !UP1 ;  /* 0x000000042d047287 */ /* 0x000fc8000c800000 */
[----:B------:R-:W-:Y:S02]  /*1700*/  UIADD3 UR6, UPT, UPT, -UR4, UR5, URZ ;  /* 0x0000000504067290 */ /* 0x000fe4000fffe1ff */
[----:B------:R-:W-:Y:S02]  /*1710*/  UIADD3 UR4, UPT, UPT, UR4, -UR5, URZ ;  /* 0x8000000504047290 */ /* 0x000fe4000fffe0ff */
[----:B------:R-:W-:Y:S02]  /*1720*/  UIMAD UR45, UR6, UR10, UR45 ;  /* 0x0000000a062d72a4 */ /* 0x000fe4000f8e022d */
[----:B------:R-:W-:-:S12]  /*1730*/  UIMAD UR46, UR4, UR12, UR46 ;  /* 0x0000000c042e72a4 */ /* 0x000fd8000f8e022e */
.L_x_19:
[----:B------:R-:W-:Y:S05]  /*1740*/  BRA.U !UP5, `(.L_x_20) ;  /* 0x000000010d0c7547 */ /* 0x000fea000b800000 */
[----:B------:R-:W-:Y:S01]  /*1750*/  UCGABAR_WAIT ;  /* 0x0000000000007dc7 */ /* 0x000fe20008000000 */
[----:B------:R-:W-:Y:S01]  /*1760*/  CCTL.IVALL ;  /* 0x00000000ff00798f */ /* 0x000fe20002000000 */
[----:B------:R-:W-:Y:S05]  /*1770*/  BRA `(.L_x_21) ;  /* 0x0000000000047947 */ /* 0x000fea0003800000 */
.L_x_20:
[----:B------:R-:W-:Y:S06]  /*1780*/  BAR.SYNC.DEFER_BLOCKING 0x0 ;  /* 0x0000000000007b1d */ /* 0x000fec0000010000 */
.L_x_21:
[----:B------:R-:W-:Y:S05]  /*1790*/  BRA.U UP0, `(.L_x_22) ;  /* 0x0000001500047547 */ /* 0x000fea000b800000 */
[----:B------:R-:W1:Y:S01]  /*17a0*/  LDCU UR6, c[0x0][0x38c] ;  /* 0x00007180ff0677ac */ /* 0x000e620008000800 */
[----:B------:R-:W2:Y:S01]  /*17b0*/  S2UR UR8, SR_CgaCtaId ;  /* 0x00000000000879c3 */ /* 0x000ea20000008800 */
[----:B------:R-:W-:Y:S01]  /*17c0*/  PLOP3.LUT P1, PT, PT, PT, UP3, 0x80, 0x8 ;  /* 0x000000000008781c */ /* 0x000fe20003f2f038 */
[----:B------:R-:W-:Y:S01]  /*17d0*/  IMAD.MOV.U32 R12, RZ, RZ, 0x1 ;  /* 0x00000001ff0c7424 */ /* 0x000fe200078e00ff */
[----:B------:R-:W-:Y:S01]  /*17e0*/  USHF.L.U32 UR47, UR19, 0x6, URZ ;  /* 0x00000006132f7899 */ /* 0x000fe200080006ff */
[----:B------:R-:W-:Y:S01]  /*17f0*/  ISETP.NE.AND P2, PT, R0, RZ, P3 ;  /* 0x000000ff0000720c */ /* 0x000fe20001f45270 */
[----:B------:R-:W-:Y:S01]  /*1800*/  UMOV UR7, 0x400 ;  /* 0x0000040000077882 */ /* 0x000fe20000000000 */
[----:B------:R-:W-:Y:S01]  /*1810*/  UISETP.NE.AND UP1, UPT, UR13, URZ, UPT ;  /* 0x000000ff0d00728c */ /* 0x000fe2000bf25270 */
[----:B------:R-:W-:Y:S01]  /*1820*/  PLOP3.LUT P1, PT, P1, PT, PT, 0x8, 0x80 ;  /* 0x000000000080781c */ /* 0x000fe20000f2e170 */
[----:B------:R-:W-:Y:S01]  /*1830*/  USHF.L.U32 UR44, UR19, 0x5, URZ ;  /* 0x00000005132c7899 */ /* 0x000fe200080006ff */
[----:B------:R-:W-:Y:S01]  /*1840*/  CS2R R10, SRZ ;  /* 0x00000000000a7805 */ /* 0x000fe2000001ff00 */
[----:B------:R-:W-:Y:S01]  /*1850*/  ULOP3.LUT UR47, UR47, 0x40, URZ, 0xc0, !UPT ;  /* 0x000000402f2f7892 */ /* 0x000fe2000f8ec0ff */
[----:B------:R-:W-:Y:S01]  /*1860*/  IMAD.MOV.U32 R9, RZ, RZ, RZ ;  /* 0x000000ffff097224 */ /* 0x000fe200078e00ff */
[----:B------:R-:W3:Y:S01]  /*1870*/  LDCU UR39, c[0x0][0x370] ;  /* 0x00006e00ff2777ac */ /* 0x000ee20008000800 */
[----:B------:R-:W-:Y:S01]  /*1880*/  IMAD.MOV.U32 R8, RZ, RZ, 0x1 ;  /* 0x00000001ff087424 */ /* 0x000fe200078e00ff */
[----:B------:R-:W4:Y:S01]  /*1890*/  LDCU.64 UR26, c[0x0][0x348] ;  /* 0x00006900ff1a77ac */ /* 0x000f220008000a00 */
[----:B-1----:R-:W-:-:S02]  /*18a0*/  UIADD3 UR5, UPT, UPT, UR6, 0x7f, URZ ;  /* 0x0000007f06057890 */ /* 0x002fc4000fffe0ff */
[----:B------:R-:W-:Y:S02]  /*18b0*/  UIADD3 UR49, UPT, UPT, UR6, 0xfe, URZ ;  /* 0x000000fe06317890 */ /* 0x000fe4000fffe0ff */
[----:B------:R-:W-:Y:S02]  /*18c0*/  USHF.R.S32.HI UR4, URZ, 0x1f, UR5 ;  /* 0x0000001fff047899 */ /* 0x000fe40008011405 */
[----:B--2---:R-:W-:Y:S02]  /*18d0*/  ULEA UR13, UR8, UR7, 0x18 ;  /* 0x00000007080d7291 */ /* 0x004fe4000f8ec0ff */
[----:B------:R-:W-:Y:S02]  /*18e0*/  ULEA.HI UR4, UR4, UR5, URZ, 0x7 ;  /* 0x0000000504047291 */ /* 0x000fe4000f8f38ff */
[----:B------:R-:W-:Y:S02]  /*18f0*/  UIADD3 UR5, UPT, UPT, UR6, -0x1, URZ ;  /* 0xffffffff06057890 */ /* 0x000fe4000fffe0ff */
[----:B------:R-:W-:-:S02]  /*1900*/  USHF.R.S32.HI UR42, URZ, 0x7, UR4 ;  /* 0x00000007ff2a7899 */ /* 0x000fc40008011404 */
[----:B------:R-:W-:Y:S02]  /*1910*/  UISETP.GE.U32.AND UP2, UPT, UR5, -0xff, UPT ;  /* 0xffffff010500788c */ /* 0x000fe4000bf46070 */
[----:B------:R-:W-:Y:S01]  /*1920*/  UISETP.LT.U32.AND UP0, UPT, UR42, 0x5, UPT ;  /* 0x000000052a00788c */ /* 0x000fe2000bf01070 */
[----:B------:R-:W1:Y:S03]  /*1930*/  LDCU UR38, c[0x0][0x374] ;  /* 0x00006e80ff2677ac */ /* 0x000e660008000800 */
[----:B------:R-:W-:Y:S02]  /*1940*/  USEL UR41, UR42, 0x5, UP0 ;  /* 0x000000052a297887 */ /* 0x000fe40008000000 */
[----:B------:R-:W-:Y:S02]  /*1950*/  ULOP3.LUT UR44, UR44, 0x20, URZ, 0xc0, !UPT ;  /* 0x000000202c2c7892 */ /* 0x000fe4000f8ec0ff */
[----:B------:R-:W-:-:S02]  /*1960*/  UIADD3 UR4, UPT, UPT, UR41, -0x1, URZ ;  /* 0xffffffff29047890 */ /* 0x000fc4000fffe0ff */
[----:B------:R-:W-:Y:S02]  /*1970*/  @UP2 UIADD3 UR4, UPT, UPT, UR41, URZ, URZ ;  /* 0x000000ff29042290 */ /* 0x000fe4000fffe0ff */
[----:B------:R-:W-:Y:S02]  /*1980*/  USEL UR21, UR34, 0x2, UP1 ;  /* 0x0000000222157887 */ /* 0x000fe40008800000 */
[----:B------:R-:W-:Y:S02]  /*1990*/  UIADD3 UR30, UPT, UPT, UR13, 0x2400, UR28 ;  /* 0x000024000d1e7890 */ /* 0x000fe4000fffe01c */
[----:B------:R-:W-:Y:S02]  /*19a0*/  ULEA.HI UR47, UR28, UR47, URZ, 0x19 ;  /* 0x0000002f1c2f7291 */ /* 0x000fe4000f8fc8ff */
[----:B------:R-:W-:Y:S02]  /*19b0*/  UIADD3 UR48, UPT, UPT, UR42, -UR41, URZ ;  /* 0x800000292a307290 */ /* 0x000fe4000fffe0ff */
[----:B------:R-:W-:-:S02]  /*19c0*/  UIADD3 UR29, UPT, UPT, UR4, 0x1, URZ ;  /* 0x00000001041d7890 */ /* 0x000fc4000fffe0ff */
[----:B------:R-:W-:Y:S01]  /*19d0*/  UIADD3 UR43, UPT, UPT, -UR4, URZ, URZ ;  /* 0x000000ff042b7290 */ /* 0x000fe2000fffe1ff */
[----:B-1-34-:R-:W-:-:S11]  /*19e0*/  UMOV UR6, URZ ;  /* 0x000000ff00067c82 */ /* 0x01afd60008000000 */
.L_x_42:
[----:B------:R-:W1:Y:S02]  /*19f0*/  S2UR UR4, SR_CgaCtaId ;  /* 0x00000000000479c3 */ /* 0x000e640000008800 */
[----:B-1----:R-:W-:-:S09]  /*1a00*/  UISETP.NE.AND UP0, UPT, UR4, URZ, UPT ;  /* 0x000000ff0400728c */ /* 0x002fd2000bf05270 */
[----:B------:R-:W-:Y:S05]  /*1a10*/  BRA.U UP0, `(.L_x_23) ;  /* 0x0000000100287547 */ /* 0x000fea000b800000 */
[----:B------:R-:W-:Y:S02]  /*1a20*/  LEA R0, R9, UR13, 0x3 ;  /* 0x0000000d09007c11 */ /* 0x000fe4000f8e18ff */
[----:B------:R-:W-:-:S04]  /*1a30*/  SHF.L.U32 R2, R8, 0x1f, RZ ;  /* 0x0000001f08027819 */ /* 0x000fc800000006ff */
[----:B------:R-:W1:Y:S02]  /*1a40*/  SYNCS.PHASECHK.TRANS64.TRYWAIT P0, [R0+URZ+0xe0], R2 ;  /* 0x0000e002000075a7 */ /* 0x000e6400080011ff */
[----:B-1----:R-:W-:Y:S05]  /*1a50*/  @!P0 BRA `(.L_x_24) ;  /* 0x00000054001c8947 */ /* 0x002fea0003800000 */
.L_x_114:
[----:B------:R-:W-:Y:S01]  /*1a60*/  VIADD R9, R9, 0x1 ;  /* 0x0000000109097836 */ /* 0x000fe20000000000 */
[----:B------:R1:W-:Y:S04]  /*1a70*/  SYNCS.ARRIVE.TRANS64.A1T0 RZ, [R0+URZ+0xd0], RZ ;  /* 0x0000d0ff00ff79a7 */ /* 0x0003e800081000ff */
[----:B------:R-:W-:-:S04]  /*1a80*/  ISETP.NE.AND P0, PT, R9, 0x2, PT ;  /* 0x000000020900780c */ /* 0x000fc80003f05270 */
[----:B------:R-:W-:Y:S02]  /*1a90*/  SEL R9, R9, RZ, P0 ;  /* 0x000000ff09097207 */ /* 0x000fe40000000000 */
[----:B-1----:R-:W-:-:S04]  /*1aa0*/  SEL R0, RZ, 0x1, P0 ;  /* 0x00000001ff007807 */ /* 0x002fc80000000000 */
[----:B------:R-:W-:-:S07]  /*1ab0*/  LOP3.LUT R8, R8, R0, RZ, 0x3c, !PT ;  /* 0x0000000008087212 */ /* 0x000fce00078e3cff */
.L_x_23:
[----:B------:R-:W-:Y:S01]  /*1ac0*/  ULEA UR4, UR6, UR13, 0x3 ;  /* 0x0000000d06047291 */ /* 0x000fe2000f8e18ff */
[----:B------:R-:W-:Y:S01]  /*1ad0*/  SHF.L.U32 R0, R12, 0x1f, RZ ;  /* 0x0000001f0c007819 */ /* 0x000fe200000006ff */
[----:B------:R-:W-:Y:S02]  /*1ae0*/  UISETP.GE.U32.AND UP0, UPT, UR49, 0xff, UPT ;  /* 0x000000ff3100788c */ /* 0x000fe4000bf06070 */
[----:B------:R-:W-:Y:S01]  /*1af0*/  ULEA UR11, UR45, UR44, 0x6 ;  /* 0x0000002c2d0b7291 */ /* 0x000fe2000f8e30ff */
[----:B------:R-:W-:-:S04]  /*1b00*/  UMOV UR7, URZ ;  /* 0x000000ff00077c82 */ /* 0x000fc80008000000 */
[----:B------:R1:W2:Y:S01]  /*1b10*/  SYNCS.PHASECHK.TRANS64.TRYWAIT P0, [UR4+0x28], R0 ;  /* 0x00002800ff0075a7 */ /* 0x0002a20008001104 */
[----:B------:R-:W-:-:S04]  /*1b20*/  ULEA.HI UR4, UR46, UR46, URZ, 0x1 ;  /* 0x0000002e2e047291 */ /* 0x000fc8000f8f08ff */
[----:B------:R-:W-:-:S04]  /*1b30*/  USHF.L.U32 UR4, UR4, 0x6, URZ ;  /* 0x0000000604047899 */ /* 0x000fc800080006ff */
[----:B------:R-:W-:-:S04]  /*1b40*/  ULOP3.LUT UR35, UR4, 0xffffff80, URZ, 0xc0, !UPT ;  /* 0xffffff8004237892 */ /* 0x000fc8000f8ec0ff */
[----:B------:R-:W-:Y:S01]  /*1b50*/  UIADD3 UR35, UPT, UPT, UR47, UR35, URZ ;  /* 0x000000232f237290 */ /* 0x000fe2000fffe0ff */
[----:B------:R-:W-:Y:S11]  /*1b60*/  BRA.U !UP0, `(.L_x_25) ;  /* 0x0000000108c47547 */ /* 0x000ff6000b800000 */
[----:B------:R-:W-:Y:S01]  /*1b70*/  UMOV UR16, UR43 ;  /* 0x0000002b00107c82 */ /* 0x000fe20008000000 */
[----:B------:R-:W-:Y:S01]  /*1b80*/  UMOV UR4, UR6 ;  /* 0x0000000600047c82 */ /* 0x000fe20008000000 */
[----:B------:R-:W-:-:S05]  /*1b90*/  UMOV UR34, URZ ;  /* 0x000000ff00227c82 */ /* 0x000fca0008000000 */
.L_x_31:
[----:B------:R-:W-:Y:S01]  /*1ba0*/  ULEA UR33, UR4, UR13, 0x3 ;  /* 0x0000000d04217291 */ /* 0x000fe2000f8e18ff */
[----:B------:R-:W-:Y:S01]  /*1bb0*/  @P3 MOV R2, 0x6000 ;  /* 0x0000600000023802 */ /* 0x000fe20000000f00 */
[----:B--234-:R-:W-:Y:S10]  /*1bc0*/  @P0 BRA `(.L_x_26) ;  /* 0x00000000000c0947 */ /* 0x01cff40003800000 */
[----:B------:R-:W-:-:S04]  /*1bd0*/  SHF.L.U32 R3, R12, 0x1f, RZ ;  /* 0x0000001f0c037819 */ /* 0x000fc800000006ff */
[----:B------:R-:W2:Y:S02]  /*1be0*/  SYNCS.PHASECHK.TRANS64.TRYWAIT P0, [UR33+0x28], R3 ;  /* 0x00002803ff0075a7 */ /* 0x000ea40008001121 */
[----:B--2---:R-:W-:Y:S05]  /*1bf0*/  @!P0 BRA `(.L_x_27) ;  /* 0x0000005000c88947 */ /* 0x004fea0003800000 */
.L_x_26:
[----:B------:R2:W-:Y:S01]  /*1c00*/  @P3 SYNCS.ARRIVE.TRANS64 RZ, [UR33], R2 ;  /* 0x00000002ffff39a7 */ /* 0x0005e20008000021 */
[----:B------:R-:W-:Y:S02]  /*1c10*/  ULOP3.LUT UR5, UR21, 0x2, URZ, 0xfc, !UPT ;  /* 0x0000000215057892 */ /* 0x000fe4000f8efcff */
[----:B------:R-:W-:Y:S02]  /*1c20*/  UIADD3 UR16, UPT, UPT, UR16, 0x1, URZ ;  /* 0x0000000110107890 */ /* 0x000fe4000fffe0ff */
[----:B------:R-:W-:Y:S02]  /*1c30*/  UISETP.NE.AND UP0, UPT, UR5, 0x2, UPT ;  /* 0x000000020500788c */ /* 0x000fe4000bf05270 */
[----:B------:R-:W-:-:S07]  /*1c40*/  UISETP.NE.AND UP2, UPT, UR16, 0x1, UPT ;  /* 0x000000011000788c */ /* 0x000fce000bf45270 */
[----:B------:R-:W-:Y:S05]  /*1c50*/  BRA.U UP0, `(.L_x_28) ;  /* 0x0000000100047547 */ /* 0x000fea000b800000 */
[----:B------:R-:W-:Y:S05]  /*1c60*/  BPT.TRAP 0x1 ;  /* 0x000000040000795c */ /* 0x000fea0000300000 */
.L_x_28:
[----:B------:R-:W-:Y:S04]  /*1c70*/  BSSY.RECONVERGENT B0, `(.L_x_29) ;  /* 0x0000003000007945 */ /* 0x000fe80003800200 */
[----:B------:R-:W-:Y:S05]  /*1c80*/  @!P2 BRA `(.L_x_30) ;  /* 0x000000000004a947 */ /* 0x000fea0003800000 */
[----:B------:R-:W-:Y:S05]  /*1c90*/  BPT.TRAP 0x1 ;  /* 0x000000040000795c */ /* 0x000fea0000300000 */
.L_x_30:
[----:B------:R-:W-:Y:S05]  /*1ca0*/  BSYNC.RECONVERGENT B0 ;  /* 0x0000000000007941 */ /* 0x000fea0003800200 */
.L_x_29:
[----:B------:R-:W-:Y:S02]  /*1cb0*/  UIADD3 UR5, UPT, UPT, UR4, 0x1, URZ ;  /* 0x0000000104057890 */ /* 0x000fe4000fffe0ff */
[----:B------:R-:W-:Y:S02]  /*1cc0*/  ULEA UR32, UR4, UR28, 0xd ;  /* 0x0000001c04207291 */ /* 0x000fe4000f8e68ff */
[----:B------:R-:W-:Y:S02]  /*1cd0*/  UISETP.NE.AND UP0, UPT, UR5, 0x5, UPT ;  /* 0x000000050500788c */ /* 0x000fe4000bf05270 */
[----:B------:R-:W-:Y:S02]  /*1ce0*/  UIADD3 UR14, UP1, UPT, UR26, 0x80, URZ ;  /* 0x000000801a0e7890 */ /* 0x000fe4000ff3e0ff */
[----:B------:R-:W-:Y:S02]  /*1cf0*/  USEL UR7, URZ, 0x1, UP0 ;  /* 0x00000001ff077887 */ /* 0x000fe40008000000 */
[----:B------:R-:W-:-:S02]  /*1d00*/  USEL UR6, UR5, URZ, UP0 ;  /* 0x000000ff05067287 */ /* 0x000fc40008000000 */
[----:B------:R-:W-:Y:S02]  /*1d10*/  ULEA UR8, UR4, UR13, 0xc ;  /* 0x0000000d04087291 */ /* 0x000fe4000f8e60ff */
[----:B------:R-:W-:Y:S01]  /*1d20*/  ULEA UR5, UR6, UR13, 0x3 ;  /* 0x0000000d06057291 */ /* 0x000fe2000f8e18ff */
[----:B------:R-:W-:Y:S01]  /*1d30*/  LOP3.LUT R12, R12, UR7, RZ, 0x3c, !PT ;  /* 0x000000070c0c7c12 */ /* 0x000fe2000f8e3cff */
[----:B------:R-:W-:Y:S02]  /*1d40*/  UIADD3 UR4, UP0, UPT, UR26, 0x180, URZ ;  /* 0x000001801a047890 */ /* 0x000fe4000ff1e0ff */
[----:B------:R-:W-:Y:S01]  /*1d50*/  ULOP3.LUT UR33, UR33, 0xfefffff8, URZ, 0xc0, !UPT ;  /* 0xfefffff821217892 */ /* 0x000fe2000f8ec0ff */
[----:B-1----:R-:W-:Y:S01]  /*1d60*/  SHF.L.U32 R0, R12, 0x1f, RZ ;  /* 0x0000001f0c007819 */ /* 0x002fe200000006ff */
[----:B------:R-:W-:Y:S02]  /*1d70*/  UIADD3.X UR15, UPT, UPT, URZ, UR27, URZ, UP1, !UPT ;  /* 0x0000001bff0f7290 */ /* 0x000fe40008ffe4ff */
[----:B------:R-:W-:Y:S01]  /*1d80*/  UIADD3 UR32, UPT, UPT, UR13, 0x2400, UR32 ;  /* 0x000024000d207890 */ /* 0x000fe2000fffe020 */
[----:B------:R3:W4:Y:S01]  /*1d90*/  SYNCS.PHASECHK.TRANS64.TRYWAIT P0, [UR5+0x28], R0 ;  /* 0x00002800ff0075a7 */ /* 0x0007220008001105 */
[----:B------:R-:W-:-:S02]  /*1da0*/  UPRMT UR7, URZ, 0x5410, UR24 ;  /* 0x00005410ff077896 */ /* 0x000fc40008000018 */
[----:B------:R-:W-:Y:S02]  /*1db0*/  UIADD3 UR8, UPT, UPT, UR8, 0xc400, URZ ;  /* 0x0000c40008087890 */ /* 0x000fe4000fffe0ff */
[----:B------:R-:W-:Y:S01]  /*1dc0*/  UIADD3.X UR5, UPT, UPT, URZ, UR27, URZ, UP0, !UPT ;  /* 0x0000001bff057290 */ /* 0x000fe200087fe4ff */
[----:B------:R-:W-:Y:S01]  /*1dd0*/  UMOV UR18, 0x0 ;  /* 0x0000000000127882 */ /* 0x000fe20000000000 */
[----:B------:R-:W-:Y:S01]  /*1de0*/  UMOV UR19, 0x10000000 ;  /* 0x1000000000137882 */ /* 0x000fe20000000000 */
[----:B------:R-:W-:Y:S01]  /*1df0*/  UMOV UR10, UR34 ;  /* 0x00000022000a7c82 */ /* 0x000fe20008000000 */
[----:B------:R-:W-:Y:S01]  /*1e00*/  UMOV UR12, UR36 ;  /* 0x00000024000c7c82 */ /* 0x000fe20008000000 */
[----:B------:R-:W-:Y:S01]  /*1e10*/  UMOV UR9, UR33 ;  /* 0x0000002100097c82 */ /* 0x000fe20008000000 */
[----:B------:R1:W-:Y:S03]  /*1e20*/  UTMALDG.3D.MULTICAST.2CTA [UR32], [UR14], UR7, desc[UR18] ;  /* 0x000012200e0073b4 */ /* 0x0003e60008211807 */
[----:B------:R2:W-:Y:S01]  /*1e30*/  UTMALDG.3D.2CTA [UR8], [UR4], desc[UR18] ;  /* 0x00001208040075b4 */ /* 0x0005e20008211000 */
[----:B-1----:R-:W-:Y:S01]  /*1e40*/  UIADD3 UR34, UPT, UPT, UR34, 0x80, URZ ;  /* 0x0000008022227890 */ /* 0x002fe2000fffe0ff */
[----:B------:R-:W-:Y:S01]  /*1e50*/  UMOV UR7, UR29 ;  /* 0x0000001d00077c82 */ /* 0x000fe20008000000 */
[----:B--2---:R-:W-:Y:S01]  /*1e60*/  UMOV UR4, UR6 ;  /* 0x0000000600047c82 */ /* 0x004fe20008000000 */
[----:B------:R-:W-:Y:S09]  /*1e70*/  BRA.U UP2, `(.L_x_31) ;  /* 0xfffffffd02487547 */ /* 0x000ff2000b83ffff */
.L_x_25:
[----:B------:R-:W-:Y:S01]  /*1e80*/  ULEA UR4, UR6, UR13, 0x3 ;  /* 0x0000000d06047291 */ /* 0x000fe2000f8e18ff */
[----:B-1-3--:R-:W-:Y:S01]  /*1e90*/  SHF.L.U32 R0, R12, 0x1f, RZ ;  /* 0x0000001f0c007819 */ /* 0x00afe200000006ff */
[----:B------:R-:W-:Y:S01]  /*1ea0*/  @!P1 SYNCS.ARRIVE.TRANS64.A1T0 RZ, [UR13+0x68], RZ ;  /* 0x000068ffffff99a7 */ /* 0x000fe2000810000d */
[----:B------:R-:W-:-:S06]  /*1eb0*/  UISETP.GT.AND UP0, UPT, UR42, UR41, UPT ;  /* 0x000000292a00728c */ /* 0x000fcc000bf04270 */
[----:B--2-4-:R1:W2:Y:S03]  /*1ec0*/  SYNCS.PHASECHK.TRANS64.TRYWAIT P0, [UR4+0x28], R0 ;  /* 0x00002800ff0075a7 */ /* 0x0142a60008001104 */
[----:B------:R-:W-:Y:S05]  /*1ed0*/  BRA.U !UP0, `(.L_x_32) ;  /* 0x0000000108c07547 */ /* 0x000fea000b800000 */
[----:B------:R-:W-:Y:S01]  /*1ee0*/  UIADD3 UR25, UPT, UPT, UR48, UR7, URZ ;  /* 0x0000000730197290 */ /* 0x000fe2000fffe0ff */
[----:B------:R-:W-:-:S11]  /*1ef0*/  UMOV UR4, UR6 ;  /* 0x0000000600047c82 */ /* 0x000fd60008000000 */
.L_x_38:
[----:B------:R-:W-:Y:S01]  /*1f00*/  ULEA UR17, UR4, UR13, 0x3 ;  /* 0x0000000d04117291 */ /* 0x000fe2000f8e18ff */
[----:B--2---:R-:W-:Y:S01]  /*1f10*/  @P3 MOV R2, 0x6000 ;  /* 0x0000600000023802 */ /* 0x004fe20000000f00 */
[----:B--2-4-:R-:W-:Y:S10]  /*1f20*/  @P0 BRA `(.L_x_33) ;  /* 0x00000000000c0947 */ /* 0x014ff40003800000 */
[----:B------:R-:W-:-:S04]  /*1f30*/  SHF.L.U32 R3, R12, 0x1f, RZ ;  /* 0x0000001f0c037819 */ /* 0x000fc800000006ff */
[----:B------:R-:W2:Y:S02]  /*1f40*/  SYNCS.PHASECHK.TRANS64.TRYWAIT P0, [UR17+0x28], R3 ;  /* 0x00002803ff0075a7 */ /* 0x000ea40008001111 */
[----:B--2---:R-:W-:Y:S05]  /*1f50*/  @!P0 BRA `(.L_x_34) ;  /* 0x0000005000088947 */ /* 0x004fea0003800000 */
.L_x_33:
[----:B------:R2:W-:Y:S01]  /*1f60*/  @P3 SYNCS.ARRIVE.TRANS64 RZ, [UR17], R2 ;  /* 0x00000002ffff39a7 */ /* 0x0005e20008000011 */
[----:B------:R-:W-:-:S04]  /*1f70*/  ULOP3.LUT UR5, UR21, 0x2, URZ, 0xfc, !UPT ;  /* 0x0000000215057892 */ /* 0x000fc8000f8efcff */
[----:B------:R-:W-:-:S09]  /*1f80*/  UISETP.NE.AND UP0, UPT, UR5, 0x2, UPT ;  /* 0x000000020500788c */ /* 0x000fd2000bf05270 */
[----:B------:R-:W-:Y:S05]  /*1f90*/  BRA.U UP0, `(.L_x_35) ;  /* 0x0000000100047547 */ /* 0x000fea000b800000 */
[----:B------:R-:W-:Y:S05]  /*1fa0*/  BPT.TRAP 0x1 ;  /* 0x000000040000795c */ /* 0x000fea0000300000 */
.L_x_35:
[----:B------:R-:W-:Y:S04]  /*1fb0*/  BSSY.RECONVERGENT B0, `(.L_x_36) ;  /* 0x0000003000007945 */ /* 0x000fe80003800200 */
[----:B------:R-:W-:Y:S05]  /*1fc0*/  @!P2 BRA `(.L_x_37) ;  /* 0x000000000004a947 */ /* 0x000fea0003800000 */
[----:B------:R-:W-:Y:S05]  /*1fd0*/  BPT.TRAP 0x1 ;  /* 0x000000040000795c */ /* 0x000fea0000300000 */
.L_x_37:
[----:B------:R-:W-:Y:S05]  /*1fe0*/  BSYNC.RECONVERGENT B0 ;  /* 0x0000000000007941 */ /* 0x000fea0003800200 */
.L_x_36:
[----:B------:R-:W-:Y:S02]  /*1ff0*/  UIADD3 UR5, UPT, UPT, UR4, 0x1, URZ ;  /* 0x0000000104057890 */ /* 0x000fe4000fffe0ff */
[----:B------:R-:W-:Y:S02]  /*2000*/  UIADD3 UR14, UP1, UPT, UR26, 0x80, URZ ;  /* 0x000000801a0e7890 */ /* 0x000fe4000ff3e0ff */
[----:B------:R-:W-:Y:S02]  /*2010*/  UISETP.NE.AND UP0, UPT, UR5, 0x5, UPT ;  /* 0x000000050500788c */ /* 0x000fe4000bf05270 */
[----:B------:R-:W-:Y:S02]  /*2020*/  ULEA UR16, UR4, UR30, 0xd ;  /* 0x0000001e04107291 */ /* 0x000fe4000f8e68ff */
[----:B------:R-:W-:Y:S02]  /*2030*/  USEL UR8, URZ, 0x1, UP0 ;  /* 0x00000001ff087887 */ /* 0x000fe40008000000 */
[----:B------:R-:W-:-:S02]  /*2040*/  USEL UR6, UR5, URZ, UP0 ;  /* 0x000000ff05067287 */ /* 0x000fc40008000000 */
[----:B------:R-:W-:Y:S02]  /*2050*/  UIADD3 UR22, UP0, UPT, UR26, 0x180, URZ ;  /* 0x000001801a167890 */ /* 0x000fe4000ff1e0ff */
[----:B------:R-:W-:Y:S01]  /*2060*/  LOP3.LUT R12, R12, UR8, RZ, 0x3c, !PT ;  /* 0x000000080c0c7c12 */ /* 0x000fe2000f8e3cff */
[----:B------:R-:W-:Y:S02]  /*2070*/  ULEA UR8, UR4, UR13, 0xc ;  /* 0x0000000d04087291 */ /* 0x000fe4000f8e60ff */
[----:B------:R-:W-:Y:S01]  /*2080*/  ULEA UR5, UR6, UR13, 0x3 ;  /* 0x0000000d06057291 */ /* 0x000fe2000f8e18ff */
[----:B-1----:R-:W-:Y:S01]  /*2090*/  SHF.L.U32 R0, R12, 0x1f, RZ ;  /* 0x0000001f0c007819 */ /* 0x002fe200000006ff */
[----:B------:R-:W-:Y:S02]  /*20a0*/  USHF.L.U32 UR18, UR7, 0x7, URZ ;  /* 0x0000000707127899 */ /* 0x000fe400080006ff */
[----:B------:R-:W-:Y:S02]  /*20b0*/  ULOP3.LUT UR17, UR17, 0xfefffff8, URZ, 0xc0, !UPT ;  /* 0xfefffff811117892 */ /* 0x000fe4000f8ec0ff */
[----:B------:R-:W-:-:S02]  /*20c0*/  UIADD3.X UR15, UPT, UPT, URZ, UR27, URZ, UP1, !UPT ;  /* 0x0000001bff0f7290 */ /* 0x000fc40008ffe4ff */
[----:B------:R-:W-:Y:S01]  /*20d0*/  UPRMT UR4, URZ, 0x5410, UR24 ;  /* 0x00005410ff047896 */ /* 0x000fe20008000018 */
[----:B------:R3:W4:Y:S01]  /*20e0*/  SYNCS.PHASECHK.TRANS64.TRYWAIT P0, [UR5+0x28], R0 ;  /* 0x00002800ff0075a7 */ /* 0x0007220008001105 */
[----:B------:R-:W-:Y:S02]  /*20f0*/  UIADD3 UR8, UPT, UPT, UR8, 0xc400, URZ ;  /* 0x0000c40008087890 */ /* 0x000fe4000fffe0ff */
[----:B------:R-:W-:Y:S01]  /*2100*/  UIADD3.X UR23, UPT, UPT, URZ, UR27, URZ, UP0, !UPT ;  /* 0x0000001bff177290 */ /* 0x000fe200087fe4ff */
[----:B------:R-:W-:Y:S01]  /*2110*/  UMOV UR32, 0x0 ;  /* 0x0000000000207882 */ /* 0x000fe20000000000 */
[----:B------:R-:W-:Y:S01]  /*2120*/  UMOV UR33, 0x10000000 ;  /* 0x1000000000217882 */ /* 0x000fe20000000000 */
[----:B------:R-:W-:Y:S01]  /*2130*/  UMOV UR19, UR35 ;  /* 0x0000002300137c82 */ /* 0x000fe20008000000 */
[----:B------:R-:W-:Y:S01]  /*2140*/  UMOV UR20, UR36 ;  /* 0x0000002400147c82 */ /* 0x000fe20008000000 */
[----:B------:R-:W-:Y:S01]  /*2150*/  UMOV UR12, UR36 ;  /* 0x00000024000c7c82 */ /* 0x000fe20008000000 */
[----:B------:R-:W-:Y:S01]  /*2160*/  UMOV UR9, UR17 ;  /* 0x0000001100097c82 */ /* 0x000fe20008000000 */
[----:B------:R-:W-:Y:S01]  /*2170*/  UMOV UR10, UR18 ;  /* 0x00000012000a7c82 */ /* 0x000fe20008000000 */
[----:B------:R1:W-:Y:S01]  /*2180*/  UTMALDG.3D.MULTICAST.2CTA [UR16], [UR14], UR4, desc[UR32] ;  /* 0x000020100e0073b4 */ /* 0x0003e20008211804 */
[----:B------:R-:W-:-:S04]  /*2190*/  UIADD3 UR7, UPT, UPT, UR7, 0x1, URZ ;  /* 0x0000000107077890 */ /* 0x000fc8000fffe0ff */
[----:B------:R-:W-:Y:S01]  /*21a0*/  UISETP.NE.AND UP0, UPT, UR7, UR25, UPT ;  /* 0x000000190700728c */ /* 0x000fe2000bf05270 */
[----:B------:R3:W-:Y:S01]  /*21b0*/  UTMALDG.3D.2CTA [UR8], [UR22], desc[UR32] ;  /* 0x00002008160075b4 */ /* 0x0007e20008211000 */
[----:B-1----:R-:W-:-:S07]  /*21c0*/  UMOV UR4, UR6 ;  /* 0x0000000600047c82 */ /* 0x002fce0008000000 */
[----:B---3--:R-:W-:Y:S05]  /*21d0*/  BRA.U UP0, `(.L_x_38) ;  /* 0xfffffffd00487547 */ /* 0x008fea000b83ffff */
.L_x_32:
[C---:B------:R-:W-:Y:S01]  /*21e0*/  LEA R3, R11.reuse, UR13, 0x3 ;  /* 0x0000000d0b037c11 */ /* 0x040fe2000f8e18ff */
[----:B------:R-:W-:Y:S01]  /*21f0*/  NOP ;  /* 0x0000000000007918 */ /* 0x000fe20000000000 */
[----:B-1----:R-:W-:Y:S02]  /*2200*/  SHF.L.U32 R0, R10, 0x1f, RZ ;  /* 0x0000001f0a007819 */ /* 0x002fe400000006ff */
[----:B------:R-:W-:Y:S02]  /*2210*/  LEA R4, R11, UR13, 0x4 ;  /* 0x0000000d0b047c11 */ /* 0x000fe4000f8e20ff */
[----:B--2-4-:R-:W1:Y:S02]  /*2220*/  SYNCS.PHASECHK.TRANS64.TRYWAIT P0, [R3+URZ+0x70], R0 ;  /* 0x00007000030075a7 */ /* 0x014e6400080011ff */
[----:B-1----:R-:W-:Y:S05]  /*2230*/  @!P0 BRA `(.L_x_39) ;  /* 0x0000004c00688947 */ /* 0x002fea0003800000 */
.L_x_117:
[----:B------:R-:W2:Y:S01]  /*2240*/  LDS.128 R4, [R4+0x100] ;  /* 0x0001000004047984 */ /* 0x000ea20000000c00 */
[----:B------:R-:W-:Y:S01]  /*2250*/  UISETP.GE.AND UP0, UPT, UR40, 0x1, UPT ;  /* 0x000000012800788c */ /* 0x000fe2000bf06270 */
[----:B------:R-:W-:Y:S01]  /*2260*/  @!PT LDS RZ, [RZ] ;  /* 0x00000000fffff984 */ /* 0x000fe20000000800 */
[----:B------:R-:W-:Y:S01]  /*2270*/  @!PT LDS RZ, [RZ] ;  /* 0x00000000fffff984 */ /* 0x000fe20000000800 */
[----:B------:R-:W-:Y:S01]  /*2280*/  @!PT LDS RZ, [RZ] ;  /* 0x00000000fffff984 */ /* 0x000fe20000000800 */
[----:B------:R-:W-:Y:S01]  /*2290*/  @!PT LDS RZ, [RZ] ;  /* 0x00000000fffff984 */ /* 0x000fe20000000800 */
[----:B------:R3:W-:Y:S06]  /*22a0*/  MEMBAR.ALL.CTA ;  /* 0x0000000000007992 */ /* 0x0007ec0000008000 */
[----:B---3--:R-:W3:Y:S01]  /*22b0*/  FENCE.VIEW.ASYNC.S ;  /* 0x00000000000073c6 */ /* 0x008ee20000000000 */
[----:B--2---:R-:W-:-:S13]  /*22c0*/  LOP3.LUT P0, RZ, R6, 0x1, RZ, 0xc0, !PT ;  /* 0x0000000106ff7812 */ /* 0x004fda000780c0ff */
[----:B---3--:R-:W-:Y:S01]  /*22d0*/  VOTEU.ANY UP1, P0 ;  /* 0x0000000000ff7886 */ /* 0x008fe20000020100 */
[----:B------:R-:W-:-:S13]  /*22e0*/  PLOP3.LUT P0, PT, PT, PT, UP1, 0x80, 0x8 ;  /* 0x000000000008781c */ /* 0x000fda0003f0f018 */
[----:B-1----:R-:W-:Y:S02]  /*22f0*/  @P0 LOP3.LUT R0, R5, 0xffff, RZ, 0xc0, !PT ;  /* 0x0000ffff05000812 */ /* 0x002fe400078ec0ff */
[----:B------:R-:W-:Y:S02]  /*2300*/  @P0 MOV R2, R4 ;  /* 0x0000000400020202 */ /* 0x000fe40000000f00 */
[----:B------:R-:W-:Y:S01]  /*2310*/  @P0 R2UR UR5, R0 ;  /* 0x00000000000502ca */ /* 0x000fe200000e0000 */
[----:B------:R-:W-:Y:S01]  /*2320*/  VIADD R0, R3, 0x80 ;  /* 0x0000008003007836 */ /* 0x000fe20000000000 */
[----:B------:R-:W-:Y:S02]  /*2330*/  @P0 SHF.R.U32.HI R4, RZ, 0x10, R5 ;  /* 0x00000010ff040819 */ /* 0x000fe40000011605 */
[----:B------:R-:W-:Y:S02]  /*2340*/  @P0 R2UR UR7, R2 ;  /* 0x00000000020702ca */ /* 0x000fe400000e0000 */
[----:B------:R-:W-:-:S02]  /*2350*/  PRMT R0, RZ, 0x654, R0 ;  /* 0x00000654ff007816 */ /* 0x000fc40000000000 */
[----:B------:R-:W-:Y:S02]  /*2360*/  @P0 R2UR UR4, R4 ;  /* 0x00000000040402ca */ /* 0x000fe400000e0000 */
[----:B------:R1:W-:Y:S03]  /*2370*/  SYNCS.ARRIVE.TRANS64.RED.A1T0 RZ, [R0+URZ], RZ ;  /* 0x000000ff00ff79a7 */ /* 0x0003e600081004ff */
[----:B------:R-:W-:-:S04]  /*2380*/  @UP1 UMOV UR31, UR5 ;  /* 0x00000005001f1c82 */ /* 0x000fc80008000000 */
[----:B------:R-:W-:-:S04]  /*2390*/  @UP1 UMOV UR37, UR7 ;  /* 0x0000000700251c82 */ /* 0x000fc80008000000 */
[----:B------:R-:W-:Y:S01]  /*23a0*/  @UP1 UMOV UR36, UR4 ;  /* 0x0000000400241c82 */ /* 0x000fe20008000000 */
[----:B------:R-:W-:Y:S05]  /*23b0*/  BRA.U !UP0, `(.L_x_40) ;  /* 0x0000000108d47547 */ /* 0x000fea000b800000 */
[----:B------:R-:W2:Y:S01]  /*23c0*/  LDCU.128 UR16, c[0x0][0xb10] ;  /* 0x00016200ff1077ac */ /* 0x000ea20008000c00 */
[----:B------:R-:W3:Y:S01]  /*23d0*/  LDCU UR12, c[0x0][0xb20] ;  /* 0x00016400ff0c77ac */ /* 0x000ee20008000800 */
[----:B------:R-:W4:Y:S01]  /*23e0*/  LDCU UR20, c[0x0][0xb0c] ;  /* 0x00016180ff1477ac */ /* 0x000f220008000800 */
[----:B------:R-:W1:Y:S01]  /*23f0*/  LDCU.64 UR8, c[0x0][0xb28] ;  /* 0x00016500ff0877ac */ /* 0x000e620008000a00 */
[----:B------:R-:W-:Y:S02]  /*2400*/  UISETP.NE.AND UP3, UPT, UR40, 0x1, UPT ;  /* 0x000000012800788c */ /* 0x000fe4000bf65270 */
[----:B--2---:R-:W-:Y:S02]  /*2410*/  UIMAD.WIDE.U32 UR10, UR38, UR19, URZ ;  /* 0x00000013260a72a5 */ /* 0x004fe4000f8e00ff */
[----:B------:R-:W-:Y:S02]  /*2420*/  UIMAD.WIDE.U32 UR4, UR39, UR16, URZ ;  /* 0x00000010270472a5 */ /* 0x000fe4000f8e00ff */
[----:B------:R-:W-:-:S02]  /*2430*/  UISETP.NE.AND UP0, UPT, UR18, 0x1, UPT ;  /* 0x000000011200788c */ /* 0x000fc4000bf05270 */
[----:B------:R-:W-:Y:S01]  /*2440*/  UIMAD.WIDE.U32 UR22, UR31, UR19, URZ ;  /* 0x000000131f1672a5 */ /* 0x000fe2000f8e00ff */
[----:B------:R-:W-:Y:S02]  /*2450*/  UMOV UR10, UR11 ;  /* 0x0000000b000a7c82 */ /* 0x000fe40008000000 */
[----:B------:R-:W-:Y:S01]  /*2460*/  UMOV UR4, UR5 ;  /* 0x0000000500047c82 */ /* 0x000fe20008000000 */
[----:B---3--:R-:W-:Y:S02]  /*2470*/  USHF.R.U32.HI UR10, URZ, UR12, UR10 ;  /* 0x0000000cff0a7299 */ /* 0x008fe4000801160a */
[----:B----4-:R-:W-:Y:S02]  /*2480*/  UISETP.NE.AND UP2, UPT, UR20, 0x1, UPT ;  /* 0x000000011400788c */ /* 0x010fe4000bf45270 */
[----:B------:R-:W-:Y:S02]  /*2490*/  USHF.R.U32.HI UR4, URZ, UR17, UR4 ;  /* 0x00000011ff047299 */ /* 0x000fe40008011604 */
[----:B------:R-:W-:-:S02]  /*24a0*/  USEL UR5, UR38, UR10, !UP0 ;  /* 0x0000000a26057287 */ /* 0x000fc4000c000000 */
[----:B------:R-:W-:Y:S02]  /*24b0*/  USEL UR7, UR39, UR4, !UP2 ;  /* 0x0000000427077287 */ /* 0x000fe4000d000000 */
[----:B-1----:R-:W-:Y:S01]  /*24c0*/  UIMAD.WIDE.U32 UR10, UR5, UR8, URZ ;  /* 0x00000008050a72a5 */ /* 0x002fe2000f8e00ff */
[----:B------:R-:W-:Y:S01]  /*24d0*/  UMOV UR4, UR23 ;  /* 0x0000001700047c82 */ /* 0x000fe20008000000 */
[----:B------:R-:W-:Y:S02]  /*24e0*/  UIMAD.WIDE.U32 UR14, UR37, UR16, URZ ;  /* 0x00000010250e72a5 */ /* 0x000fe4000f8e00ff */
[----:B------:R-:W-:-:S03]  /*24f0*/  UIMAD.WIDE.U32 UR22, UR7, UR8, URZ ;  /* 0x00000008071672a5 */ /* 0x000fc6000f8e00ff */
[----:B------:R-:W-:Y:S01]  /*2500*/  UMOV UR10, UR11 ;  /* 0x0000000b000a7c82 */ /* 0x000fe20008000000 */
[----:B------:R-:W-:Y:S02]  /*2510*/  USHF.R.U32.HI UR4, URZ, UR12, UR4 ;  /* 0x0000000cff047299 */ /* 0x000fe40008011604 */
[----:B------:R-:W-:Y:S01]  /*2520*/  @UP3 USHF.R.U32.HI UR5, URZ, UR9, UR10 ;  /* 0x00000009ff053299 */ /* 0x000fe2000801160a */
[----:B------:R-:W-:Y:S01]  /*2530*/  UMOV UR14, UR15 ;  /* 0x0000000f000e7c82 */ /* 0x000fe20008000000 */
[----:B------:R-:W-:Y:S01]  /*2540*/  UMOV UR22, UR23 ;  /* 0x0000001700167c82 */ /* 0x000fe20008000000 */
[----:B------:R-:W-:Y:S02]  /*2550*/  USHF.R.U32.HI UR17, URZ, UR17, UR14 ;  /* 0x00000011ff117299 */ /* 0x000fe4000801160e */
[----:B------:R-:W-:Y:S02]  /*2560*/  USEL UR4, UR31, UR4, !UP0 ;  /* 0x000000041f047287 */ /* 0x000fe4000c000000 */
[----:B------:R-:W-:-:S02]  /*2570*/  @UP3 USHF.R.U32.HI UR7, URZ, UR9, UR22 ;  /* 0x00000009ff073299 */ /* 0x000fc40008011616 */
[----:B------:R-:W-:Y:S02]  /*2580*/  UIMAD UR10, UR40, UR5, URZ ;  /* 0x00000005280a72a4 */ /* 0x000fe4000f8e02ff */
[----:B------:R-:W-:Y:S02]  /*2590*/  USEL UR5, UR37, UR17, !UP2 ;  /* 0x0000001125057287 */ /* 0x000fe4000d000000 */
[----:B------:R-:W-:Y:S02]  /*25a0*/  UIMAD UR12, UR40, UR7, URZ ;  /* 0x00000007280c72a4 */ /* 0x000fe4000f8e02ff */
[----:B------:R-:W-:Y:S02]  /*25b0*/  UISETP.GE.AND UP0, UPT, UR4, UR10, UPT ;  /* 0x0000000a0400728c */ /* 0x000fe4000bf06270 */
[----:B------:R-:W-:Y:S02]  /*25c0*/  UIMAD.WIDE.U32 UR10, UR4, UR8, URZ ;  /* 0x00000008040a72a5 */ /* 0x000fe4000f8e00ff */
[----:B------:R-:W-:-:S02]  /*25d0*/  UISETP.GE.OR UP0, UPT, UR5, UR12, UP0 ;  /* 0x0000000c0500728c */ /* 0x000fc40008706670 */
[----:B------:R-:W-:Y:S02]  /*25e0*/  UIMAD.WIDE.U32 UR14, UR5, UR8, URZ ;  /* 0x00000008050e72a5 */ /* 0x000fe4000f8e00ff */
[----:B------:R-:W-:Y:S01]  /*25f0*/  UIADD3 UR12, UPT, UPT, -UR5, URZ, URZ ;  /* 0x000000ff050c7290 */ /* 0x000fe2000fffe1ff */
[----:B------:R-:W-:Y:S01]  /*2600*/  UMOV UR10, UR11 ;  /* 0x0000000b000a7c82 */ /* 0x000fe20008000000 */
[----:B------:R-:W-:Y:S02]  /*2610*/  UIADD3 UR11, UPT, UPT, -UR4, URZ, URZ ;  /* 0x000000ff040b7290 */ /* 0x000fe4000fffe1ff */
[----:B------:R-:W-:-:S03]  /*2620*/  USHF.R.U32.HI UR10, URZ, UR9, UR10 ;  /* 0x00000009ff0a7299 */ /* 0x000fc6000801160a */
[----:B------:R-:W-:Y:S01]  /*2630*/  @!UP0 UMOV UR8, UR15 ;  /* 0x0000000f00088c82 */ /* 0x000fe20008000000 */
[----:B------:R-:W-:Y:S02]  /*2640*/  UIMAD UR11, UR18, UR11, UR31 ;  /* 0x0000000b120b72a4 */ /* 0x000fe4000f8e021f */
[----:B------:R-:W-:Y:S02]  /*2650*/  USEL UR10, UR4, UR10, !UP3 ;  /* 0x0000000a040a7287 */ /* 0x000fe4000d800000 */
[----:B------:R-:W-:Y:S02]  /*2660*/  @!UP0 USHF.R.U32.HI UR8, URZ, UR9, UR8 ;  /* 0x00000009ff088299 */ /* 0x000fe40008011608 */
[----:B------:R-:W-:Y:S02]  /*2670*/  UIADD3 UR9, UPT, UPT, -UR10, URZ, URZ ;  /* 0x000000ff0a097290 */ /* 0x000fe4000fffe1ff */
[----:B------:R-:W-:Y:S02]  /*2680*/  @!UP0 USEL UR8, UR5, UR8, !UP3 ;  /* 0x0000000805088287 */ /* 0x000fe4000d800000 */
[----:B------:R-:W-:-:S02]  /*2690*/  UIMAD UR9, UR40, UR9, UR4 ;  /* 0x00000009280972a4 */ /* 0x000fc4000f8e0204 */
[----:B------:R-:W-:Y:S02]  /*26a0*/  @!UP0 UIADD3 UR10, UPT, UPT, UR10, -UR8, URZ ;  /* 0x800000080a0a8290 */ /* 0x000fe4000fffe0ff */
[----:B------:R-:W-:Y:S02]  /*26b0*/  @!UP0 UIMAD UR8, UR9, UR7, UR8 ;  /* 0x00000007090882a4 */ /* 0x000fe4000f8e0208 */
[----:B------:R-:W-:Y:S02]  /*26c0*/  @!UP0 UIMAD UR4, UR40, UR10, UR5 ;  /* 0x0000000a280482a4 */ /* 0x000fe4000f8e0205 */
[----:B------:R-:W-:Y:S02]  /*26d0*/  UIMAD UR7, UR20, UR12, UR37 ;  /* 0x0000000c140772a4 */ /* 0x000fe4000f8e0225 */
[----:B------:R-:W-:Y:S01]  /*26e0*/  UIMAD UR31, UR4, UR18, UR11 ;  /* 0x00000012041f72a4 */ /* 0x000fe2000f8e020b */
[----:B------:R-:W-:Y:S02]  /*26f0*/  @!UP0 UMOV UR5, UR8 ;  /* 0x0000000800058c82 */ /* 0x000fe40008000000 */
[----:B------:R-:W-:-:S12]  /*2700*/  UIMAD UR37, UR5, UR20, UR7 ;  /* 0x00000014052572a4 */ /* 0x000fd8000f8e0207 */
.L_x_40:
[----:B------:R-:W2:Y:S02]  /*2710*/  LDCU UR4, c[0x0][0xb30] ;  /* 0x00016600ff0477ac */ /* 0x000ea40008000800 */
[----:B--2---:R-:W-:-:S09]  /*2720*/  UISETP.NE.AND UP0, UPT, UR4, 0x1, UPT ;  /* 0x000000010400788c */ /* 0x004fd2000bf05270 */
[----:B------:R-:W-:Y:S05]  /*2730*/  BRA.U UP0, `(.L_x_41) ;  /* 0x0000000100447547 */ /* 0x000fea000b800000 */
[----:B------:R-:W2:Y:S01]  /*2740*/  LDCU.128 UR16, c[0x0][0xb10] ;  /* 0x00016200ff1077ac */ /* 0x000ea20008000c00 */
[----:B------:R-:W3:Y:S01]  /*2750*/  LDCU UR10, c[0x0][0xb0c] ;  /* 0x00016180ff0a77ac */ /* 0x000ee20008000800 */
[----:B------:R-:W4:Y:S01]  /*2760*/  LDCU UR7, c[0x0][0xb20] ;  /* 0x00016400ff0777ac */ /* 0x000f220008000800 */
[----:B--2---:R-:W-:Y:S02]  /*2770*/  UIMAD.WIDE.U32 UR8, UR37, UR16, URZ ;  /* 0x00000010250872a5 */ /* 0x004fe4000f8e00ff */
[----:B------:R-:W-:Y:S02]  /*2780*/  UIMAD.WIDE.U32 UR4, UR31, UR19, URZ ;  /* 0x000000131f0472a5 */ /* 0x000fe4000f8e00ff */
[----:B---3--:R-:W-:Y:S02]  /*2790*/  UISETP.NE.AND UP2, UPT, UR10, 0x1, UPT ;  /* 0x000000010a00788c */ /* 0x008fe4000bf45270 */
[----:B------:R-:W-:Y:S01]  /*27a0*/  UISETP.NE.AND UP0, UPT, UR18, 0x1, UPT ;  /* 0x000000011200788c */ /* 0x000fe2000bf05270 */
[----:B------:R-:W-:-:S02]  /*27b0*/  UMOV UR8, UR9 ;  /* 0x0000000900087c82 */ /* 0x000fc40008000000 */
[----:B------:R-:W-:Y:S01]  /*27c0*/  UMOV UR4, UR5 ;  /* 0x0000000500047c82 */ /* 0x000fe20008000000 */
[----:B------:R-:W-:Y:S02]  /*27d0*/  USHF.R.U32.HI UR17, URZ, UR17, UR8 ;  /* 0x00000011ff117299 */ /* 0x000fe40008011608 */
[----:B----4-:R-:W-:Y:S02]  /*27e0*/  USHF.R.U32.HI UR4, URZ, UR7, UR4 ;  /* 0x00000007ff047299 */ /* 0x010fe40008011604 */
[----:B------:R-:W-:Y:S02]  /*27f0*/  USEL UR5, UR37, UR17, !UP2 ;  /* 0x0000001125057287 */ /* 0x000fe4000d000000 */
[----:B------:R-:W-:-:S04]  /*2800*/  USEL UR4, UR31, UR4, !UP0 ;  /* 0x000000041f047287 */ /* 0x000fc8000c000000 */
[----:B------:R-:W-:Y:S02]  /*2810*/  UIADD3 UR7, UPT, UPT, UR5, -UR4, URZ ;  /* 0x8000000405077290 */ /* 0x000fe4000fffe0ff */
[----:B------:R-:W-:Y:S02]  /*2820*/  UIADD3 UR4, UPT, UPT, -UR5, UR4, URZ ;  /* 0x0000000405047290 */ /* 0x000fe4000fffe1ff */
[----:B------:R-:W-:Y:S02]  /*2830*/  UIMAD UR31, UR7, UR18, UR31 ;  /* 0x00000012071f72a4 */ /* 0x000fe4000f8e021f */
[----:B------:R-:W-:-:S12]  /*2840*/  UIMAD UR37, UR4, UR10, UR37 ;  /* 0x0000000a042572a4 */ /* 0x000fd8000f8e0225 */
.L_x_41:
[----:B------:R-:W-:Y:S01]  /*2850*/  VIADD R11, R11, 0x1 ;  /* 0x000000010b0b7836 */ /* 0x000fe20000000000 */
[----:B------:R-:W-:Y:S01]  /*2860*/  PLOP3.LUT P1, PT, PT, PT, PT, 0x80, 0x8 ;  /* 0x000000000008781c */ /* 0x000fe20003f2f070 */
[----:B------:R-:W-:Y:S02]  /*2870*/  UIADD3 UR46, UPT, UPT, UR37, UR58, URZ ;  /* 0x0000003a252e7290 */ /* 0x000fe4000fffe0ff */
[----:B------:R-:W-:Y:S01]  /*2880*/  UIADD3 UR45, UPT, UPT, UR31, UR55, URZ ;  /* 0x000000371f2d7290 */ /* 0x000fe2000fffe0ff */
[----:B------:R-:W-:-:S04]  /*2890*/  ISETP.NE.AND P0, PT, R11, 0x2, PT ;  /* 0x000000020b00780c */ /* 0x000fc80003f05270 */
[----:B-1----:R-:W-:Y:S02]  /*28a0*/  SEL R0, RZ, 0x1, P0 ;  /* 0x00000001ff007807 */ /* 0x002fe40000000000 */
[----:B------:R-:W-:Y:S02]  /*28b0*/  SEL R11, R11, RZ, P0 ;  /* 0x000000ff0b0b7207 */ /* 0x000fe40000000000 */
[----:B------:R-:W-:Y:S01]  /*28c0*/  LOP3.LUT R10, R10, R0, RZ, 0x3c, !PT ;  /* 0x000000000a0a7212 */ /* 0x000fe200078e3cff */
[----:B------:R-:W-:Y:S06]  /*28d0*/  BRA.U UP1, `(.L_x_42) ;  /* 0xfffffff101447547 */ /* 0x000fec000b83ffff */
[----:B------:R-:W-:Y:S01]  /*28e0*/  UIADD3 UR13, UPT, UPT, UR13, 0x28, URZ ;  /* 0x000000280d0d7890 */ /* 0x000fe2000fffe0ff */
[----:B------:R-:W-:-:S03]  /*28f0*/  SHF.L.U32 R2, R12, 0x1f, RZ ;  /* 0x0000001f0c027819 */ /* 0x000fc600000006ff */
[----:B------:R-:W-:-:S09]  /*2900*/  ULEA UR4, UR6, UR13, 0x3 ;  /* 0x0000000d06047291 */ /* 0x000fd2000f8e18ff */
[----:B------:R-:W1:Y:S02]  /*2910*/  SYNCS.PHASECHK.TRANS64.TRYWAIT P0, [UR4], R2 ;  /* 0x00000002ff0075a7 */ /* 0x000e640008001104 */
[----:B-1----:R-:W-:Y:S05]  /*2920*/  @!P0 BRA `(.L_x_43) ;  /* 0x0000004400c08947 */ /* 0x002fea0003800000 */
.L_x_119:
[----:B------:R-:W-:-:S04]  /*2930*/  UIADD3 UR4, UPT, UPT, UR6, 0x1, URZ ;  /* 0x0000000106047890 */ /* 0x000fc8000fffe0ff */
[----:B------:R-:W-:-:S04]  /*2940*/  UISETP.NE.AND UP0, UPT, UR4, 0x5, UPT ;  /* 0x000000050400788c */ /* 0x000fc8000bf05270 */
[----:B------:R-:W-:Y:S02]  /*2950*/  USEL UR6, URZ, 0x1, UP0 ;  /* 0x00000001ff067887 */ /* 0x000fe40008000000 */
[----:B------:R-:W-:-:S04]  /*2960*/  USEL UR4, UR4, URZ, UP0 ;  /* 0x000000ff04047287 */ /* 0x000fc80008000000 */
[----:B------:R-:W-:Y:S01]  /*2970*/  ULEA UR5, UR4, UR13, 0x3 ;  /* 0x0000000d04057291 */ /* 0x000fe2000f8e18ff */
[----:B-1----:R-:W-:-:S04]  /*2980*/  LOP3.LUT R2, R12, UR6, RZ, 0x3c, !PT ;  /* 0x000000060c027c12 */ /* 0x002fc8000f8e3cff */
[----:B------:R-:W-:-:S04]  /*2990*/  SHF.L.U32 R3, R2, 0x1f, RZ ;  /* 0x0000001f02037819 */ /* 0x000fc800000006ff */
[----:B------:R-:W1:Y:S02]  /*29a0*/  SYNCS.PHASECHK.TRANS64.TRYWAIT P0, [UR5], R3 ;  /* 0x00000003ff0075a7 */ /* 0x000e640008001105 */
[----:B-1----:R-:W-:Y:S05]  /*29b0*/  @!P0 BRA `(.L_x_44) ;  /* 0x0000004400b48947 */ /* 0x002fea0003800000 */
.L_x_121:
[----:B------:R-:W-:-:S04]  /*29c0*/  UIADD3 UR4, UPT, UPT, UR4, 0x1, URZ ;  /* 0x0000000104047890 */ /* 0x000fc8000fffe0ff */
[----:B------:R-:W-:-:S04]  /*29d0*/  UISETP.NE.AND UP0, UPT, UR4, 0x5, UPT ;  /* 0x000000050400788c */ /* 0x000fc8000bf05270 */
[----:B------:R-:W-:Y:S02]  /*29e0*/  USEL UR6, URZ, 0x1, UP0 ;  /* 0x00000001ff067887 */ /* 0x000fe40008000000 */
[----:B------:R-:W-:-:S04]  /*29f0*/  USEL UR4, UR4, URZ, UP0 ;  /* 0x000000ff04047287 */ /* 0x000fc80008000000 */
[----:B------:R-:W-:Y:S01]  /*2a00*/  ULEA UR5, UR4, UR13, 0x3 ;  /* 0x0000000d04057291 */ /* 0x000fe2000f8e18ff */
[----:B------:R-:W-:-:S04]  /*2a10*/  LOP3.LUT R2, R2, UR6, RZ, 0x3c, !PT ;  /* 0x0000000602027c12 */ /* 0x000fc8000f8e3cff */
[----:B-1----:R-:W-:-:S04]  /*2a20*/  SHF.L.U32 R3, R2, 0x1f, RZ ;  /* 0x0000001f02037819 */ /* 0x002fc800000006ff */
[----:B------:R-:W1:Y:S02]  /*2a30*/  SYNCS.PHASECHK.TRANS64.TRYWAIT P0, [UR5], R3 ;  /* 0x00000003ff0075a7 */ /* 0x000e640008001105 */
[----:B-1----:R-:W-:Y:S05]  /*2a40*/  @!P0 BRA `(.L_x_45) ;  /* 0x0000004400a88947 */ /* 0x002fea0003800000 */
.L_x_123:
        /* <DEDUP_REMOVED lines=9> */
.L_x_125:
[----:B------:R-:W-:-:S04]  /*2ae0*/  UIADD3 UR4, UPT, UPT, UR4, 0x1, URZ ;  /* 0x0000000104047890 */ /* 0x000fc8000fffe0ff */
[----:B------:R-:W-:-:S04]  /*2af0*/  UISETP.NE.AND UP0, UPT, UR4, 0x5, UPT ;  /* 0x000000050400788c */ /* 0x000fc8000bf05270 */
[----:B------:R-:W-:Y:S02]  /*2b00*/  USEL UR5, URZ, 0x1, UP0 ;  /* 0x00000001ff057887 */ /* 0x000fe40008000000 */
[----:B------:R-:W-:-:S04]  /*2b10*/  USEL UR4, UR4, URZ, UP0 ;  /* 0x000000ff04047287 */ /* 0x000fc80008000000 */
[----:B------:R-:W-:Y:S01]  /*2b20*/  ULEA UR4, UR4, UR13, 0x3 ;  /* 0x0000000d04047291 */ /* 0x000fe2000f8e18ff */
[----:B------:R-:W-:-:S04]  /*2b30*/  LOP3.LUT R2, R2, UR5, RZ, 0x3c, !PT ;  /* 0x0000000502027c12 */ /* 0x000fc8000f8e3cff */
[----:B------:R-:W-:Y:S01]  /*2b40*/  SHF.L.U32 R2, R2, 0x1f, RZ ;  /* 0x0000001f02027819 */ /* 0x000fe200000006ff */
[----:B-1----:R-:W-:-:S07]  /*2b50*/  IMAD.U32 R0, RZ, RZ, UR4 ;  /* 0x00000004ff007e24 */ /* 0x002fce000f8e00ff */
.L_x_47:
[----:B-1----:R1:W2:Y:S02]  /*2b60*/  SYNCS.PHASECHK.TRANS64.TRYWAIT P0, [R0+URZ], R2 ;  /* 0x00000002000075a7 */ /* 0x0022a400080011ff */
[----:B--2---:R-:W-:Y:S05]  /*2b70*/  @!P0 NANOSLEEP.SYNCS 0x989680 ;  /* 0x009896800000895d */ /* 0x004fea0003900000 */
[----:B------:R-:W2:Y:S02]  /*2b80*/  @!P0 SYNCS.PHASECHK.TRANS64 P0, [R0+URZ], R2 ;  /* 0x00000002000085a7 */ /* 0x000ea400080010ff */
[----:B--2---:R-:W-:Y:S05]  /*2b90*/  @P0 EXIT ;  /* 0x000000000000094d */ /* 0x004fea0003800000 */
[----:B------:R-:W-:Y:S05]  /*2ba0*/  BRA `(.L_x_47) ;  /* 0xfffffffc00ec7947 */ /* 0x000fea000383ffff */
.L_x_22:
[----:B------:R-:W1:Y:S02]  /*2bb0*/  S2UR UR4, SR_CgaCtaId ;  /* 0x00000000000479c3 */ /* 0x000e640000008800 */
[----:B-1----:R-:W-:-:S04]  /*2bc0*/  UISETP.NE.AND UP0, UPT, UR4, URZ, UPT ;  /* 0x000000ff0400728c */ /* 0x002fc8000bf05270 */
[----:B------:R-:W-:-:S09]  /*2bd0*/  UISETP.NE.OR UP0, UPT, UR13, 0x1, UP0 ;  /* 0x000000010d00788c */ /* 0x000fd20008705670 */
[----:B------:R-:W-:Y:S05]  /*2be0*/  BRA.U UP0, `(.L_x_48) ;  /* 0x00000005004c7547 */ /* 0x000fea000b800000 */
[----:B------:R-:W1:Y:S01]  /*2bf0*/  S2UR UR5, SR_CgaCtaId ;  /* 0x00000000000579c3 */ /* 0x000e620000008800 */
[----:B------:R-:W-:Y:S01]  /*2c00*/  UMOV UR4, 0x400 ;  /* 0x0000040000047882 */ /* 0x000fe20000000000 */
[----:B------:R-:W-:Y:S01]  /*2c10*/  ISETP.GE.U32.AND P2, PT, R0, 0x4, PT ;  /* 0x000000040000780c */ /* 0x000fe20003f46070 */
[----:B------:R-:W-:Y:S01]  /*2c20*/  IMAD.MOV.U32 R12, RZ, RZ, 0x1 ;  /* 0x00000001ff0c7424 */ /* 0x000fe200078e00ff */
[----:B------:R-:W-:Y:S02]  /*2c30*/  CS2R R10, SRZ ;  /* 0x00000000000a7805 */ /* 0x000fe4000001ff00 */
[----:B------:R-:W-:Y:S01]  /*2c40*/  CS2R R8, SRZ ;  /* 0x0000000000087805 */ /* 0x000fe2000001ff00 */
[----:B-1----:R-:W-:-:S03]  /*2c50*/  ULEA UR6, UR5, UR4, 0x18 ;  /* 0x0000000405067291 */ /* 0x002fc6000f8ec0ff */
[----:B------:R-:W-:-:S09]  /*2c60*/  UMOV UR5, URZ ;  /* 0x000000ff00057c82 */ /* 0x000fd20008000000 */
.L_x_52:
[----:B------:R-:W-:Y:S02]  /*2c70*/  LEA R2, R8, UR6, 0x3 ;  /* 0x0000000608027c11 */ /* 0x000fe4000f8e18ff */
[----:B------:R-:W-:-:S03]  /*2c80*/  SHF.L.U32 R4, R9, 0x1f, RZ ;  /* 0x0000001f09047819 */ /* 0x000fc600000006ff */
[----:B------:R-:W-:Y:S01]  /*2c90*/  VIADD R5, R2, 0xe0 ;  /* 0x000000e002057836 */ /* 0x000fe20000000000 */
[----:B------:R-:W1:Y:S02]  /*2ca0*/  SYNCS.PHASECHK.TRANS64.TRYWAIT P0, [R2+URZ+0xd0], R4 ;  /* 0x0000d004020075a7 */ /* 0x000e6400080011ff */
[----:B-1----:R-:W-:Y:S05]  /*2cb0*/  @!P0 BRA `(.L_x_49) ;  /* 0x00000044003c8947 */ /* 0x002fea0003800000 */
.L_x_126:
[----:B------:R-:W-:Y:S01]  /*2cc0*/  ULEA UR4, UR5, UR6, 0x3 ;  /* 0x0000000605047291 */ /* 0x000fe2000f8e18ff */
[----:B-1----:R-:W-:Y:S01]  /*2cd0*/  PRMT R2, RZ, 0x654, R5 ;  /* 0x00000654ff027816 */ /* 0x002fe20000000005 */
[----:B------:R-:W-:Y:S01]  /*2ce0*/  @!P2 IMAD.MOV.U32 R4, RZ, RZ, 0x10 ;  /* 0x00000010ff04a424 */ /* 0x000fe200078e00ff */
[----:B------:R-:W-:Y:S01]  /*2cf0*/  SHF.L.U32 R5, R12, 0x1f, RZ ;  /* 0x0000001f0c057819 */ /* 0x000fe200000006ff */
[----:B------:R-:W-:Y:S01]  /*2d00*/  UIADD3 UR7, UPT, UPT, UR4, 0x70, URZ ;  /* 0x0000007004077890 */ /* 0x000fe2000fffe0ff */
[----:B------:R1:W-:Y:S05]  /*2d10*/  SYNCS.ARRIVE.TRANS64.RED.A1T0 RZ, [R2+URZ], RZ ;  /* 0x000000ff02ff79a7 */ /* 0x0003ea00081004ff */
[----:B------:R-:W-:Y:S01]  /*2d20*/  IMAD.U32 R6, RZ, RZ, UR7 ;  /* 0x00000007ff067e24 */ /* 0x000fe2000f8e00ff */
[----:B------:R-:W2:Y:S04]  /*2d30*/  SYNCS.PHASECHK.TRANS64.TRYWAIT P0, [UR4+0x80], R5 ;  /* 0x00008005ff0075a7 */ /* 0x000ea80008001104 */
[----:B------:R-:W-:Y:S01]  /*2d40*/  PRMT R6, R0, 0x654, R6 ;  /* 0x0000065400067816 */ /* 0x000fe20000000006 */
[----:B-12---:R-:W-:Y:S06]  /*2d50*/  @!P0 BRA `(.L_x_50) ;  /* 0x0000004400288947 */ /* 0x006fec0003800000 */
.L_x_128:
[----:B------:R-:W-:Y:S01]  /*2d60*/  ULEA UR8, UR5, UR6, 0x4 ;  /* 0x0000000605087291 */ /* 0x000fe2000f8e20ff */
[----:B------:R-:W-:Y:S01]  /*2d70*/  SEL R3, R6, R3, !P2 ;  /* 0x0000000306037207 */ /* 0x000fe20005000000 */
[----:B------:R-:W-:Y:S01]  /*2d80*/  UIADD3 UR9, UPT, UPT, UR4, 0x70, URZ ;  /* 0x0000007004097890 */ /* 0x000fe2000fffe0ff */
[----:B-1----:R-:W-:Y:S01]  /*2d90*/  LEA R2, R11, UR6, 0x3 ;  /* 0x000000060b027c11 */ /* 0x002fe2000f8e18ff */
[----:B------:R-:W-:Y:S01]  /*2da0*/  UIADD3 UR8, UPT, UPT, UR8, 0x100, URZ ;  /* 0x0000010008087890 */ /* 0x000fe2000fffe0ff */
[----:B------:R1:W-:Y:S01]  /*2db0*/  @!P2 SYNCS.ARRIVE.TRANS64.RED RZ, [R3+URZ], R4 ;  /* 0x0000000403ffa9a7 */ /* 0x0003e200080004ff */
[----:B------:R-:W-:Y:S01]  /*2dc0*/  UIADD3 UR4, UPT, UPT, UR5, 0x1, URZ ;  /* 0x0000000105047890 */ /* 0x000fe2000fffe0ff */
[----:B------:R-:W-:-:S03]  /*2dd0*/  VIADD R8, R8, 0x1 ;  /* 0x0000000108087836 */ /* 0x000fc60000000000 */
[----:B------:R-:W-:Y:S02]  /*2de0*/  UISETP.NE.AND UP0, UPT, UR4, 0x2, UPT ;  /* 0x000000020400788c */ /* 0x000fe4000bf05270 */
[----:B------:R-:W-:Y:S01]  /*2df0*/  ISETP.NE.AND P0, PT, R8, 0x2, PT ;  /* 0x000000020800780c */ /* 0x000fe20003f05270 */
[----:B------:R-:W-:Y:S06]  /*2e00*/  UGETNEXTWORKID.BROADCAST [UR8], [UR9] ;  /* 0x00000000080073ca */ /* 0x000fec0008000100 */
[----:B------:R-:W-:Y:S02]  /*2e10*/  USEL UR7, URZ, 0x1, UP0 ;  /* 0x00000001ff077887 */ /* 0x000fe40008000000 */
[----:B------:R-:W-:-:S04]  /*2e20*/  USEL UR5, UR4, URZ, UP0 ;  /* 0x000000ff04057287 */ /* 0x000fc80008000000 */
[----:B------:R-:W-:Y:S02]  /*2e30*/  LOP3.LUT R12, R12, UR7, RZ, 0x3c, !PT ;  /* 0x000000070c0c7c12 */ /* 0x000fe4000f8e3cff */
[----:B-1----:R-:W-:-:S04]  /*2e40*/  SHF.L.U32 R4, R10, 0x1f, RZ ;  /* 0x0000001f0a047819 */ /* 0x002fc800000006ff */
[----:B------:R-:W1:Y:S02]  /*2e50*/  SYNCS.PHASECHK.TRANS64.TRYWAIT P1, [R2+URZ+0x70], R4 ;  /* 0x00007004020075a7 */ /* 0x000e6400080211ff */
[----:B-1----:R-:W-:Y:S05]  /*2e60*/  @!P1 BRA `(.L_x_51) ;  /* 0x0000004000fc9947 */ /* 0x002fea0003800000 */
.L_x_129:
[C---:B-1----:R-:W-:Y:S01]  /*2e70*/  LEA R4, R11.reuse, UR6, 0x4 ;  /* 0x000000060b047c11 */ /* 0x042fe2000f8e20ff */
[----:B------:R-:W-:Y:S01]  /*2e80*/  VIADD R2, R2, 0x80 ;  /* 0x0000008002027836 */ /* 0x000fe20000000000 */
[----:B------:R-:W-:Y:S01]  /*2e90*/  SEL R8, R8, RZ, P0 ;  /* 0x000000ff08087207 */ /* 0x000fe20000000000 */
[----:B------:R-:W-:-:S03]  /*2ea0*/  VIADD R11, R11, 0x1 ;  /* 0x000000010b0b7836 */ /* 0x000fc60000000000 */
[----:B------:R-:W1:Y:S01]  /*2eb0*/  LDS.128 R4, [R4+0x100] ;  /* 0x0001000004047984 */ /* 0x000e620000000c00 */
[----:B------:R-:W-:Y:S02]  /*2ec0*/  PRMT R2, RZ, 0x654, R2 ;  /* 0x00000654ff027816 */ /* 0x000fe40000000002 */
[C---:B------:R-:W-:Y:S01]  /*2ed0*/  ISETP.NE.AND P1, PT, R11.reuse, 0x2, PT ;  /* 0x000000020b00780c */ /* 0x040fe20003f25270 */
[----:B------:R-:W-:Y:S01]  /*2ee0*/  @!PT LDS RZ, [RZ] ;  /* 0x00000000fffff984 */ /* 0x000fe20000000800 */
[----:B------:R-:W-:Y:S01]  /*2ef0*/  @!PT LDS RZ, [RZ] ;  /* 0x00000000fffff984 */ /* 0x000fe20000000800 */
[----:B------:R-:W-:Y:S01]  /*2f00*/  @!PT LDS RZ, [RZ] ;  /* 0x00000000fffff984 */ /* 0x000fe20000000800 */
[----:B------:R-:W-:Y:S01]  /*2f10*/  @!PT LDS RZ, [RZ] ;  /* 0x00000000fffff984 */ /* 0x000fe20000000800 */
[----:B------:R2:W-:Y:S06]  /*2f20*/  MEMBAR.ALL.CTA ;  /* 0x0000000000007992 */ /* 0x0005ec0000008000 */
[----:B--2---:R-:W2:Y:S01]  /*2f30*/  FENCE.VIEW.ASYNC.S ;  /* 0x00000000000073c6 */ /* 0x004ea20000000000 */
[----:B------:R-:W-:Y:S01]  /*2f40*/  SEL R11, R11, RZ, P1 ;  /* 0x000000ff0b0b7207 */ /* 0x000fe20000800000 */
[----:B--2---:R2:W-:Y:S01]  /*2f50*/  SYNCS.ARRIVE.TRANS64.RED.A1T0 RZ, [R2+URZ], RZ ;  /* 0x000000ff02ff79a7 */ /* 0x0045e200081004ff */
[----:B-1----:R-:W-:-:S02]  /*2f60*/  LOP3.LUT P3, RZ, R6, 0x1, RZ, 0xc0, !PT ;  /* 0x0000000106ff7812 */ /* 0x002fc4000786c0ff */
[----:B------:R-:W-:-:S04]  /*2f70*/  SEL R4, RZ, 0x1, P1 ;  /* 0x00000001ff047807 */ /* 0x000fc80000800000 */
[----:B------:R-:W-:Y:S02]  /*2f80*/  LOP3.LUT R10, R10, R4, RZ, 0x3c, !PT ;  /* 0x000000040a0a7212 */ /* 0x000fe400078e3cff */
[----:B--2---:R-:W-:-:S04]  /*2f90*/  SEL R2, RZ, 0x1, P0 ;  /* 0x00000001ff027807 */ /* 0x004fc80000000000 */
[----:B------:R-:W-:Y:S01]  /*2fa0*/  LOP3.LUT R9, R9, R2, RZ, 0x3c, !PT ;  /* 0x0000000209097212 */ /* 0x000fe200078e3cff */
[----:B------:R-:W-:Y:S06]  /*2fb0*/  @P3 BRA `(.L_x_52) ;  /* 0xfffffffc002c3947 */ /* 0x000fec000383ffff */
[----:B------:R-:W-:Y:S01]  /*2fc0*/  ULEA UR4, UR5, UR6, 0x3 ;  /* 0x0000000605047291 */ /* 0x000fe2000f8e18ff */
[----:B------:R-:W-:-:S08]  /*2fd0*/  SHF.L.U32 R2, R12, 0x1f, RZ ;  /* 0x0000001f0c027819 */ /* 0x000fd000000006ff */
[----:B------:R-:W1:Y:S02]  /*2fe0*/  SYNCS.PHASECHK.TRANS64 P0, [UR4+0x80], R2 ;  /* 0x00008002ff0075a7 */ /* 0x000e640008001004 */
[----:B-1----:R-:W-:Y:S05]  /*2ff0*/  @P0 BRA `(.L_x_53) ;  /* 0x0000000000080947 */ /* 0x002fea0003800000 */
[----:B------:R-:W1:Y:S02]  /*3000*/  SYNCS.PHASECHK.TRANS64.TRYWAIT P0, [UR4+0x80], R2 ;  /* 0x00008002ff0075a7 */ /* 0x000e640008001104 */
[----:B-1----:R-:W-:Y:S05]  /*3010*/  @!P0 BRA `(.L_x_54) ;  /* 0x0000004000a48947 */ /* 0x002fea0003800000 */
.L_x_53:
[----:B------:R-:W-:-:S04]  /*3020*/  UIADD3 UR7, UPT, UPT, UR5, 0x1, URZ ;  /* 0x0000000105077890 */ /* 0x000fc8000fffe0ff */
[----:B------:R-:W-:-:S04]  /*3030*/  UISETP.NE.AND UP0, UPT, UR7, 0x2, UPT ;  /* 0x000000020700788c */ /* 0x000fc8000bf05270 */
[----:B------:R-:W-:Y:S02]  /*3040*/  USEL UR8, URZ, 0x1, UP0 ;  /* 0x00000001ff087887 */ /* 0x000fe40008000000 */
[----:B------:R-:W-:-:S04]  /*3050*/  USEL UR7, UR7, URZ, UP0 ;  /* 0x000000ff07077287 */ /* 0x000fc80008000000 */
[----:B------:R-:W-:Y:S01]  /*3060*/  ULEA UR7, UR7, UR6, 0x3 ;  /* 0x0000000607077291 */ /* 0x000fe2000f8e18ff */
[----:B-1----:R-:W-:-:S04]  /*3070*/  LOP3.LUT R2, R12, UR8, RZ, 0x3c, !PT ;  /* 0x000000080c027c12 */ /* 0x002fc8000f8e3cff */
[----:B------:R-:W-:-:S04]  /*3080*/  SHF.L.U32 R0, R2, 0x1f, RZ ;  /* 0x0000001f02007819 */ /* 0x000fc800000006ff */
[----:B------:R-:W1:Y:S02]  /*3090*/  SYNCS.PHASECHK.TRANS64 P0, [UR7+0x80], R0 ;  /* 0x00008000ff0075a7 */ /* 0x000e640008001007 */
[----:B-1----:R-:W-:Y:S05]  /*30a0*/  @P0 EXIT ;  /* 0x000000000000094d */ /* 0x002fea0003800000 */
[----:B------:R-:W-:Y:S02]  /*30b0*/  SHF.L.U32 R2, R2, 0x1f, RZ ;  /* 0x0000001f02027819 */ /* 0x000fe400000006ff */
[----:B------:R-:W-:-:S07]  /*30c0*/  MOV R0, UR7 ;  /* 0x0000000700007c02 */ /* 0x000fce0008000f00 */
.L_x_55:
[----:B-1----:R1:W2:Y:S02]  /*30d0*/  SYNCS.PHASECHK.TRANS64.TRYWAIT P0, [R0+URZ+0x80], R2 ;  /* 0x00008002000075a7 */ /* 0x0022a400080011ff */
[----:B--2---:R-:W-:Y:S05]  /*30e0*/  @!P0 NANOSLEEP.SYNCS 0x989680 ;  /* 0x009896800000895d */ /* 0x004fea0003900000 */
[----:B------:R-:W2:Y:S02]  /*30f0*/  @!P0 SYNCS.PHASECHK.TRANS64 P0, [R0+URZ+0x80], R2 ;  /* 0x00008002000085a7 */ /* 0x000ea400080010ff */
[----:B--2---:R-:W-:Y:S05]  /*3100*/  @P0 EXIT ;  /* 0x000000000000094d */ /* 0x004fea0003800000 */
[----:B------:R-:W-:Y:S05]  /*3110*/  BRA `(.L_x_55) ;  /* 0xfffffffc00ec7947 */ /* 0x000fea000383ffff */
.L_x_48:
[----:B------:R-:W-:Y:S05]  /*3120*/  BRA.U UP4, `(.L_x_56) ;  /* 0x0000001104dc7547 */ /* 0x000fea000b800000 */
[----:B------:R-:W1:Y:S01]  /*3130*/  S2UR UR7, SR_CgaCtaId ;  /* 0x00000000000779c3 */ /* 0x000e620000008800 */
[----:B------:R-:W-:Y:S01]  /*3140*/  UMOV UR4, 0x40 ;  /* 0x0000004000047882 */ /* 0x000fe20000000000 */
[----:B------:R-:W-:Y:S01]  /*3150*/  NOP ;  /* 0x0000000000007918 */ /* 0x000fe20000000000 */
[----:B------:R-:W-:Y:S01]  /*3160*/  UMOV UR6, 0x400 ;  /* 0x0000040000067882 */ /* 0x000fe20000000000 */
[----:B-1----:R-:W-:Y:S02]  /*3170*/  ULEA UR5, UR7, UR4, 0x18 ;  /* 0x0000000407057291 */ /* 0x002fe4000f8ec0ff */
[----:B------:R-:W-:-:S07]  /*3180*/  ULEA UR6, UR7, UR6, 0x18 ;  /* 0x0000000607067291 */ /* 0x000fce000f8ec0ff */
[----:B------:R-:W1:Y:S02]  /*3190*/  LDS.U8 R0, [UR5+0x1c] ;  /* 0x00001c05ff007984 */ /* 0x000e640008000000 */
[----:B-1----:R-:W-:-:S13]  /*31a0*/  ISETP.NE.AND P0, PT, R0, RZ, PT ;  /* 0x000000ff0000720c */ /* 0x002fda0003f05270 */
[----:B------:R-:W-:Y:S05]  /*31b0*/  @P0 BRA `(.L_x_57) ;  /* 0x0000000400080947 */ /* 0x000fea0003800000 */
[----:B------:R-:W-:Y:S02]  /*31c0*/  UISETP.NE.U32.AND UP1, UPT, UR48, 0x1, UPT ;  /* 0x000000013000788c */ /* 0x000fe4000bf25070 */
[----:B------:R-:W-:-:S07]  /*31d0*/  UIADD3 UR7, UPT, UPT, UR5, 0x8, URZ ;  /* 0x0000000805077890 */ /* 0x000fce000fffe0ff */
[----:B------:R-:W-:Y:S05]  /*31e0*/  BRA.U !UP1, `(.L_x_58) ;  /* 0x00000001099c7547 */ /* 0x000fea000b800000 */
[----:B------:R-:W-:Y:S01]  /*31f0*/  ELECT P0, URZ, PT ;  /* 0x0000000000ff782f */ /* 0x000fe20003800000 */
[----:B------:R-:W-:-:S12]  /*3200*/  BSSY B0, `(.L_x_58) ;  /* 0x0000025000007945 */ /* 0x000fd80003800000 */
[----:B------:R-:W-:Y:S05]  /*3210*/  @!P0 BRA `(.L_x_59) ;  /* 0x00000000008c8947 */ /* 0x000fea0003800000 */
[----:B------:R-:W-:-:S05]  /*3220*/  UMOV UR4, 0x10 ;  /* 0x0000001000047882 */ /* 0x000fca0000000000 */
[----:B------:R-:W-:Y:S04]  /*3230*/  DEPBAR.LE SB1, 0x36 ;  /* 0x00009d800000791a */ /* 0x000fe80000000000 */
[----:B------:R-:W1:Y:S02]  /*3240*/  UTCATOMSWS.2CTA.FIND_AND_SET.ALIGN UP0, UR4, UR4 ;  /* 0x00000004000475e3 */ /* 0x000e640008200800 */
[----:B-1----:R-:W-:Y:S01]  /*3250*/  MOV R10, UR4 ;  /* 0x00000004000a7c02 */ /* 0x002fe20008000f00 */
[----:B------:R-:W-:Y:S06]  /*3260*/  BRA.U UP0, `(.L_x_60) ;  /* 0x0000000100187547 */ /* 0x000fec000b800000 */
.L_x_61:
[----:B------:R-:W-:Y:S05]  /*3270*/  NANOSLEEP 0x64 ;  /* 0x000000640000795d */ /* 0x000fea0003800000 */
[----:B------:R-:W-:-:S05]  /*3280*/  UMOV UR4, 0x10 ;  /* 0x0000001000047882 */ /* 0x000fca0000000000 */
[----:B------:R-:W-:Y:S04]  /*3290*/  DEPBAR.LE SB1, 0x36 ;  /* 0x00009d800000791a */ /* 0x000fe80000000000 */
[----:B------:R-:W1:Y:S02]  /*32a0*/  UTCATOMSWS.2CTA.FIND_AND_SET.ALIGN UP0, UR4, UR4 ;  /* 0x00000004000475e3 */ /* 0x000e640008200800 */
[----:B-1----:R-:W-:Y:S01]  /*32b0*/  MOV R10, UR4 ;  /* 0x00000004000a7c02 */ /* 0x002fe20008000f00 */
[----:B------:R-:W-:Y:S05]  /*32c0*/  BRA.U !UP0, `(.L_x_61) ;  /* 0xfffffffd08e87547 */ /* 0x000fea000b83ffff */
.L_x_60:
[----:B------:R-:W1:Y:S01]  /*32d0*/  LDS R6, [UR5+0x10] ;  /* 0x00001005ff067984 */ /* 0x000e620008000800 */
[----:B------:R-:W-:Y:S01]  /*32e0*/  IMAD.U32 R0, RZ, RZ, UR6 ;  /* 0x00000006ff007e24 */ /* 0x000fe2000f8e00ff */
[----:B------:R-:W-:-:S03]  /*32f0*/  MOV R4, UR47 ;  /* 0x0000002f00047c02 */ /* 0x000fc60008000f00 */
[----:B------:R-:W-:Y:S01]  /*3300*/  VIADD R0, R0, 0x120 ;  /* 0x0000012000007836 */ /* 0x000fe20000000000 */
[----:B-1----:R-:W-:-:S04]  /*3310*/  SHF.L.U32 R6, R6, 0x1f, RZ ;  /* 0x0000001f06067819 */ /* 0x002fc800000006ff */
[----:B------:R-:W1:Y:S02]  /*3320*/  SYNCS.PHASECHK.TRANS64.TRYWAIT P0, [UR5+0x8], R6 ;  /* 0x00000806ff0075a7 */ /* 0x000e640008001105 */
[----:B-1----:R-:W-:Y:S05]  /*3330*/  @P0 BRA `(.L_x_62) ;  /* 0x0000000000080947 */ /* 0x002fea0003800000 */
[----:B------:R-:W1:Y:S02]  /*3340*/  SYNCS.PHASECHK.TRANS64.TRYWAIT P0, [UR5+0x8], R6 ;  /* 0x00000806ff0075a7 */ /* 0x000e640008001105 */
[----:B-1----:R-:W-:Y:S05]  /*3350*/  @!P0 BRA `(.L_x_63) ;  /* 0x0000003c00ec8947 */ /* 0x002fea0003800000 */
.L_x_62:
[----:B------:R-:W-:Y:S01]  /*3360*/  PRMT R4, R4, 0x654, R0 ;  /* 0x0000065404047816 */ /* 0x000fe20000000000 */
[----:B------:R-:W-:Y:S01]  /*3370*/  HFMA2 R0, -RZ, RZ, 0, 5.9604644775390625e-08 ;  /* 0x00000001ff007431 */ /* 0x000fe200000001ff */
[----:B------:R-:W-:Y:S01]  /*3380*/  UPRMT UR4, UR47, 0x654, UR7 ;  /* 0x000006542f047896 */ /* 0x000fe20008000007 */
[----:B------:R-:W-:Y:S02]  /*3390*/  IMAD.MOV.U32 R8, RZ, RZ, 0xffff ;  /* 0x0000ffffff087424 */ /* 0x000fe400078e00ff */
[----:B-1----:R-:W-:Y:S02]  /*33a0*/  IMAD.MOV.U32 R6, RZ, RZ, 0x4 ;  /* 0x00000004ff067424 */ /* 0x002fe400078e00ff */
[----:B------:R-:W-:Y:S01]  /*33b0*/  IMAD.SHL.U32 R9, R10, 0x20, RZ ;  /* 0x000000200a097824 */ /* 0x000fe200078e00ff */
[----:B------:R-:W-:Y:S02]  /*33c0*/  MOV R5, UR4 ;  /* 0x0000000400057c02 */ /* 0x000fe40008000f00 */
[-C--:B------:R-:W-:Y:S01]  /*33d0*/  SHF.L.U32 R8, R8, R10.reuse, RZ ;  /* 0x0000000a08087219 */ /* 0x080fe200000006ff */
[----:B------:R1:W-:Y:S01]  /*33e0*/  SYNCS.ARRIVE.TRANS64.RED RZ, [UR4], R6 ;  /* 0x00000006ffff79a7 */ /* 0x0003e20008000404 */
[----:B------:R-:W-:Y:S01]  /*33f0*/  SHF.L.U32 R7, R0, R10, RZ ;  /* 0x0000000a00077219 */ /* 0x000fe200000006ff */
[----:B------:R1:W-:Y:S04]  /*3400*/  STS [UR6+0x120], R9 ;  /* 0x00012009ff007988 */ /* 0x0003e80008000806 */
[----:B------:R1:W-:Y:S04]  /*3410*/  STAS [R4.64], R10 ;  /* 0x0000000a04007dbd */ /* 0x0003e8000c0008ff */
[----:B------:R1:W-:Y:S04]  /*3420*/  ATOMS.OR RZ, [UR5+0x14], R8 ;  /* 0x00001408ffff798c */ /* 0x0003e8000b000005 */
[----:B------:R1:W-:Y:S04]  /*3430*/  ATOMS.OR RZ, [UR5+0x18], R7 ;  /* 0x00001807ffff798c */ /* 0x0003e8000b000005 */
[----:B------:R1:W-:Y:S02]  /*3440*/  ATOMS.XOR RZ, [UR5+0x10], R0 ;  /* 0x00001000ffff798c */ /* 0x0003e4000b800005 */
.L_x_59:
[----:B------:R-:W-:Y:S05]  /*3450*/  BSYNC B0 ;  /* 0x0000000000007941 */ /* 0x000fea0003800000 */
.L_x_58:
[----:B------:R-:W-:Y:S05]  /*3460*/  BRA.U UP1, `(.L_x_64) ;  /* 0x00000001016c7547 */ /* 0x000fea000b800000 */
[----:B------:R-:W-:-:S03]  /*3470*/  UMOV UR4, 0xffffffff ;  /* 0xffffffff00047882 */ /* 0x000fc60000000000 */
[----:B------:R-:W-:Y:S05]  /*3480*/  BRA.DIV UR4, `(.L_x_65) ;  /* 0x0000003e04b87947 */ /* 0x000fea000b800000 */
[----:B------:R-:W-:-:S13]  /*3490*/  ELECT P0, URZ, PT ;  /* 0x0000000000ff782f */ /* 0x000fda0003800000 */
.L_x_133:
[----:B------:R-:W-:Y:S05]  /*34a0*/  @!P0 BRA `(.L_x_64) ;  /* 0x00000000005c8947 */ /* 0x000fea0003800000 */
[----:B-1----:R-:W1:Y:S02]  /*34b0*/  LDS R4, [UR5+0x10] ;  /* 0x00001005ff047984 */ /* 0x002e640008000800 */
[----:B-1----:R-:W-:-:S04]  /*34c0*/  SHF.L.U32 R4, R4, 0x1f, RZ ;  /* 0x0000001f04047819 */ /* 0x002fc800000006ff */
[----:B------:R-:W1:Y:S02]  /*34d0*/  SYNCS.PHASECHK.TRANS64.TRYWAIT P0, [UR5+0x8], R4 ;  /* 0x00000804ff0075a7 */ /* 0x000e640008001105 */
[----:B-1----:R-:W-:Y:S05]  /*34e0*/  @P0 BRA `(.L_x_66) ;  /* 0x0000000000080947 */ /* 0x002fea0003800000 */
[----:B------:R-:W1:Y:S02]  /*34f0*/  SYNCS.PHASECHK.TRANS64.TRYWAIT P0, [UR5+0x8], R4 ;  /* 0x00000804ff0075a7 */ /* 0x000e640008001105 */
[----:B-1----:R-:W-:Y:S05]  /*3500*/  @!P0 BRA `(.L_x_67) ;  /* 0x0000003c00bc8947 */ /* 0x002fea0003800000 */
.L_x_66:
[----:B------:R-:W2:Y:S01]  /*3510*/  LDS R6, [UR6+0x120] ;  /* 0x00012006ff067984 */ /* 0x000ea20008000800 */
[----:B-1----:R-:W-:Y:S02]  /*3520*/  HFMA2 R0, -RZ, RZ, 0, 5.9604644775390625e-08 ;  /* 0x00000001ff007431 */ /* 0x002fe400000001ff */
[----:B------:R-:W-:Y:S01]  /*3530*/  IMAD.MOV.U32 R4, RZ, RZ, 0xffff ;  /* 0x0000ffffff047424 */ /* 0x000fe200078e00ff */
[----:B------:R-:W-:Y:S01]  /*3540*/  UPRMT UR4, UR47, 0x654, UR7 ;  /* 0x000006542f047896 */ /* 0x000fe20008000007 */
[----:B--2---:R-:W-:-:S03]  /*3550*/  IMAD.SHL.U32 R5, R6, 0x20, RZ ;  /* 0x0000002006057824 */ /* 0x004fc600078e00ff */
[-C--:B------:R-:W-:Y:S02]  /*3560*/  SHF.L.U32 R4, R4, R6.reuse, RZ ;  /* 0x0000000604047219 */ /* 0x080fe400000006ff */
[----:B------:R-:W-:Y:S01]  /*3570*/  SHF.L.U32 R6, R0, R6, RZ ;  /* 0x0000000600067219 */ /* 0x000fe200000006ff */
[----:B------:R2:W-:Y:S04]  /*3580*/  STS [UR6+0x120], R5 ;  /* 0x00012005ff007988 */ /* 0x0005e80008000806 */
[----:B------:R2:W-:Y:S04]  /*3590*/  ATOMS.OR RZ, [UR5+0x14], R4 ;  /* 0x00001404ffff798c */ /* 0x0005e8000b000005 */
[----:B------:R2:W-:Y:S01]  /*35a0*/  ATOMS.OR RZ, [UR5+0x18], R6 ;  /* 0x00001806ffff798c */ /* 0x0005e2000b000005 */
[----:B------:R-:W-:Y:S03]  /*35b0*/  SYNCS.ARRIVE.TRANS64.RED.A1T0 RZ, [UR4], RZ ;  /* 0x000000ffffff79a7 */ /* 0x000fe60008100404 */
[----:B------:R2:W-:Y:S01]  /*35c0*/  ATOMS.XOR RZ, [UR5+0x10], R0 ;  /* 0x00001000ffff798c */ /* 0x0005e2000b800005 */
[----:B------:R-:W-:Y:S05]  /*35d0*/  BRA `(.L_x_64) ;  /* 0x0000000000107947 */ /* 0x000fea0003800000 */
.L_x_57:
[----:B------:R-:W-:Y:S02]  /*35e0*/  MOV R0, 0xffffffff ;  /* 0xffffffff00007802 */ /* 0x000fe40000000f00 */
[----:B------:R-:W-:-:S03]  /*35f0*/  MOV R4, 0x3620 ;  /* 0x0000362000047802 */ /* 0x000fc60000000f00 */
[----:B------:R1:W-:Y:S04]  /*3600*/  STS [UR6+0x120], R0 ;  /* 0x00012000ff007988 */ /* 0x0003e80008000806 */
[----:B-1---5:R-:W-:Y:S05]  /*3610*/  CALL.REL.NOINC `($__internal_1_$__cuda_sm10x_tcgen05_guardrail_trap_phase_invalid_during_alloc) ;  /* 0x0000004000c47944 */ /* 0x022fea0003c00000 */
.L_x_64:
[----:B------:R-:W-:Y:S05]  /*3620*/  WARPSYNC.ALL ;  /* 0x0000000000007948 */ /* 0x000fea0003800000 */
[----:B------:R-:W3:Y:S01]  /*3630*/  S2UR UR4, SR_CgaCtaId ;  /* 0x00000000000479c3 */ /* 0x000ee20000008800 */
[----:B------:R-:W-:Y:S01]  /*3640*/  UMOV UR26, 0x400 ;  /* 0x00000400001a7882 */ /* 0x000fe20000000000 */
[----:B------:R-:W-:-:S06]  /*3650*/  NOP ;  /* 0x0000000000007918 */ /* 0x000fcc0000000000 */
[----:B------:R-:W-:Y:S06]  /*3660*/  BAR.ARV 0x6, 0xa0 ;  /* 0x0182800000007b1d */ /* 0x000fec0000002000 */
[----:B------:R-:W4:Y:S01]  /*3670*/  LDCU UR6, c[0x0][0x38c] ;  /* 0x00007180ff0677ac */ /* 0x000f220008000800 */
[----:B------:R-:W-:Y:S01]  /*3680*/  LOP3.LUT R3, R3, 0xffff, RZ, 0xc0, !PT ;  /* 0x0000ffff03037812 */ /* 0x000fe200078ec0ff */
[----:B-1----:R-:W-:Y:S01]  /*3690*/  IMAD.MOV.U32 R9, RZ, RZ, 0x1 ;  /* 0x00000001ff097424 */ /* 0x002fe200078e00ff */
[----:B------:R-:W-:Y:S01]  /*36a0*/  LOP3.LUT R2, R2, 0xffff, RZ, 0xc0, !PT ;  /* 0x0000ffff02027812 */ /* 0x000fe200078ec0ff */
[----:B------:R-:W-:Y:S01]  /*36b0*/  IMAD.MOV.U32 R8, RZ, RZ, RZ ;  /* 0x000000ffff087224 */ /* 0x000fe200078e00ff */
[----:B------:R-:W-:Y:S01]  /*36c0*/  R2UR UR28, R3 ;  /* 0x00000000031c72ca */ /* 0x000fe200000e0000 */
[----:B------:R-:W-:Y:S01]  /*36d0*/  UMOV UR32, URZ ;  /* 0x000000ff00207c82 */ /* 0x000fe20008000000 */
[----:B------:R-:W-:-:S02]  /*36e0*/  R2UR UR42, R2 ;  /* 0x00000000022a72ca */ /* 0x000fc400000e0000 */
[----:B------:R-:W-:Y:S01]  /*36f0*/  CS2R R2, SRZ ;  /* 0x0000000000027805 */ /* 0x000fe2000001ff00 */
[----:B------:R-:W-:Y:S01]  /*3700*/  UMOV UR23, URZ ;  /* 0x000000ff00177c82 */ /* 0x000fe20008000000 */
[----:B---3--:R-:W-:Y:S01]  /*3710*/  ULEA UR26, UR4, UR26, 0x18 ;  /* 0x0000001a041a7291 */ /* 0x008fe2000f8ec0ff */
[----:B------:R-:W-:Y:S01]  /*3720*/  UMOV UR22, URZ ;  /* 0x000000ff00167c82 */ /* 0x000fe20008000000 */
[----:B------:R-:W-:Y:S02]  /*3730*/  UISETP.NE.AND UP3, UPT, UR48, URZ, UPT ;  /* 0x000000ff3000728c */ /* 0x000fe4000bf65270 */
[----:B------:R-:W-:Y:S02]  /*3740*/  UIADD3 UR5, UPT, UPT, UR26, 0x2400, URZ ;  /* 0x000024001a057890 */ /* 0x000fe4000fffe0ff */
[----:B------:R-:W-:-:S03]  /*3750*/  UIADD3 UR4, UPT, UPT, UR26, 0xc400, URZ ;  /* 0x0000c4001a047890 */ /* 0x000fc6000fffe0ff */
[----:B--2---:R-:W1:Y:S01]  /*3760*/  LDS R0, [UR26+0x120] ;  /* 0x0001201aff007984 */ /* 0x004e620008000800 */
[----:B----4-:R-:W-:Y:S02]  /*3770*/  UIADD3 UR6, UPT, UPT, UR6, 0x7f, URZ ;  /* 0x0000007f06067890 */ /* 0x010fe4000fffe0ff */
[----:B------:R-:W-:Y:S02]  /*3780*/  USHF.R.U32.HI UR5, URZ, 0x4, UR5 ;  /* 0x00000004ff057899 */ /* 0x000fe40008011605 */
[----:B------:R-:W-:Y:S02]  /*3790*/  USHF.R.S32.HI UR33, URZ, 0x1f, UR6 ;  /* 0x0000001fff217899 */ /* 0x000fe40008011406 */
[----:B------:R-:W-:Y:S02]  /*37a0*/  USHF.R.U32.HI UR4, URZ, 0x4, UR4 ;  /* 0x00000004ff047899 */ /* 0x000fe40008011604 */
[----:B------:R-:W-:Y:S02]  /*37b0*/  ULEA.HI UR33, UR33, UR6, URZ, 0x7 ;  /* 0x0000000621217291 */ /* 0x000fe4000f8f38ff */
[----:B------:R-:W-:-:S02]  /*37c0*/  ULOP3.LUT UR5, UR5, 0x3fff, URZ, 0xc0, !UPT ;  /* 0x00003fff05057892 */ /* 0x000fc4000f8ec0ff */
[----:B------:R-:W-:Y:S02]  /*37d0*/  USHF.R.S32.HI UR33, URZ, 0x7, UR33 ;  /* 0x00000007ff217899 */ /* 0x000fe40008011421 */
[----:B------:R-:W-:Y:S02]  /*37e0*/  ULOP3.LUT UR30, UR4, 0x3fff, URZ, 0xc0, !UPT ;  /* 0x00003fff041e7892 */ /* 0x000fe4000f8ec0ff */
[----:B------:R-:W-:Y:S01]  /*37f0*/  UISETP.LT.AND UP0, UPT, UR33, 0x1, UPT ;  /* 0x000000012100788c */ /* 0x000fe2000bf01270 */
[----:B------:R-:W-:Y:S01]  /*3800*/  UMOV UR40, 0x0 ;  /* 0x0000000000287882 */ /* 0x000fe20000000000 */
[----:B------:R-:W-:Y:S01]  /*3810*/  UMOV UR41, 0x8100010 ;  /* 0x0810001000297882 */ /* 0x000fe20000000000 */
[----:B------:R-:W-:Y:S02]  /*3820*/  ULOP3.LUT UR29, UR5, 0x10000, URZ, 0xfc, !UPT ;  /* 0x00010000051d7892 */ /* 0x000fe4000f8efcff */
[----:B------:R-:W-:Y:S02]  /*3830*/  ULOP3.LUT UR30, UR30, 0x10000, URZ, 0xfc, !UPT ;  /* 0x000100001e1e7892 */ /* 0x000fe4000f8efcff */
[----:B------:R-:W-:Y:S01]  /*3840*/  USEL UR43, UR33, 0x1, !UP0 ;  /* 0x00000001212b7887 */ /* 0x000fe2000c000000 */
[----:B------:R-:W-:Y:S01]  /*3850*/  UMOV UR38, 0x0 ;  /* 0x0000000000267882 */ /* 0x000fe20000000000 */
[----:B------:R-:W-:Y:S01]  /*3860*/  UMOV UR39, 0x8100010 ;  /* 0x0810001000277882 */ /* 0x000fe20000000000 */
[----:B------:R-:W-:Y:S01]  /*3870*/  UMOV UR36, 0x0 ;  /* 0x0000000000247882 */ /* 0x000fe20000000000 */
[----:B------:R-:W-:Y:S01]  /*3880*/  UMOV UR37, 0x8100010 ;  /* 0x0810001000257882 */ /* 0x000fe20000000000 */
[----:B------:R-:W-:Y:S01]  /*3890*/  UMOV UR34, 0x0 ;  /* 0x0000000000227882 */ /* 0x000fe20000000000 */
[----:B------:R-:W-:Y:S01]  /*38a0*/  UMOV UR35, 0x8100010 ;  /* 0x0810001000237882 */ /* 0x000fe20000000000 */
[----:B-1----:R-:W-:-:S15]  /*38b0*/  R2UR UR44, R0 ;  /* 0x00000000002c72ca */ /* 0x002fde00000e0000 */
.L_x_75:
[C---:B------:R-:W-:Y:S02]  /*38c0*/  LEA R0, R8.reuse, UR26, 0x3 ;  /* 0x0000001a08007c11 */ /* 0x040fe4000f8e18ff */
[----:B------:R-:W-:Y:S02]  /*38d0*/  SHF.L.U32 R4, R3, 0x1f, RZ ;  /* 0x0000001f03047819 */ /* 0x000fe400000006ff */
[----:B------:R-:W-:Y:S02]  /*38e0*/  LEA R5, R8, UR26, 0x4 ;  /* 0x0000001a08057c11 */ /* 0x000fe4000f8e20ff */
[----:B------:R-:W1:Y:S02]  /*38f0*/  SYNCS.PHASECHK.TRANS64.TRYWAIT P0, [R0+URZ+0x70], R4 ;  /* 0x00007004000075a7 */ /* 0x000e6400080011ff */
[----:B-1-3--:R-:W-:Y:S05]  /*3900*/  @!P0 BRA `(.L_x_68) ;  /* 0x0000003800d48947 */ /* 0x00afea0003800000 */
.L_x_134:
[----:B-1----:R-:W1:Y:S01]  /*3910*/  LDS.128 R4, [R5+0x100] ;  /* 0x0001000005047984 */ /* 0x002e620000000c00 */
[----:B------:R-:W-:Y:S02]  /*3920*/  VIADD R0, R0, 0x80 ;  /* 0x0000008000007836 */ /* 0x000fe40000000000 */
[----:B------:R-:W-:Y:S01]  /*3930*/  VIADD R8, R8, 0x1 ;  /* 0x0000000108087836 */ /* 0x000fe20000000000 */
[----:B------:R-:W-:Y:S01]  /*3940*/  @!PT LDS RZ, [RZ] ;  /* 0x00000000fffff984 */ /* 0x000fe20000000800 */
[----:B------:R-:W-:Y:S01]  /*3950*/  @!PT LDS RZ, [RZ] ;  /* 0x00000000fffff984 */ /* 0x000fe20000000800 */
[----:B------:R-:W-:Y:S01]  /*3960*/  @!PT LDS RZ, [RZ] ;  /* 0x00000000fffff984 */ /* 0x000fe20000000800 */
[----:B------:R-:W-:Y:S01]  /*3970*/  @!PT LDS RZ, [RZ] ;  /* 0x00000000fffff984 */ /* 0x000fe20000000800 */
[----:B------:R2:W-:Y:S06]  /*3980*/  MEMBAR.ALL.CTA ;  /* 0x0000000000007992 */ /* 0x0005ec0000008000 */
[----:B--2---:R-:W2:Y:S01]  /*3990*/  FENCE.VIEW.ASYNC.S ;  /* 0x00000000000073c6 */ /* 0x004ea20000000000 */
[----:B------:R-:W-:-:S04]  /*39a0*/  PRMT R0, RZ, 0x654, R0 ;  /* 0x00000654ff007816 */ /* 0x000fc80000000000 */
[----:B--2---:R2:W-:Y:S01]  /*39b0*/  SYNCS.ARRIVE.TRANS64.RED.A1T0 RZ, [R0+URZ], RZ ;  /* 0x000000ff00ff79a7 */ /* 0x0045e200081004ff */
[----:B-1----:R-:W-:Y:S01]  /*39c0*/  LOP3.LUT P1, RZ, R6, 0x1, RZ, 0xc0, !PT ;  /* 0x0000000106ff7812 */ /* 0x002fe2000782c0ff */
[----:B--2---:R-:W-:-:S12]  /*39d0*/  BRA.U UP3, `(.L_x_69) ;  /* 0x0000000503087547 */ /* 0x004fd8000b800000 */
[----:B------:R-:W1:Y:S01]  /*39e0*/  LDCU UR4, c[0x0][0x38c] ;  /* 0x00007180ff0477ac */ /* 0x000e620008000800 */
[----:B------:R-:W-:Y:S02]  /*39f0*/  PLOP3.LUT P2, PT, PT, PT, PT, 0x80, 0x8 ;  /* 0x000000000008781c */ /* 0x000fe40003f4f070 */
[----:B------:R-:W-:Y:S01]  /*3a00*/  SHF.L.U32 R4, R9, 0x1f, RZ ;  /* 0x0000001f09047819 */ /* 0x000fe200000006ff */
[----:B------:R-:W-:Y:S02]  /*3a10*/  ULEA UR31, UR32, UR26, 0x3 ;  /* 0x0000001a201f7291 */ /* 0x000fe4000f8e18ff */
[----:B------:R-:W-:Y:S02]  /*3a20*/  ULEA UR11, UR32, UR44, 0x5 ;  /* 0x0000002c200b7291 */ /* 0x000fe4000f8e28ff */
[----:B-1----:R-:W-:-:S06]  /*3a30*/  UISETP.GE.AND UP0, UPT, UR4, 0x1, UPT ;  /* 0x000000010400788c */ /* 0x002fcc000bf06270 */
[----:B------:R-:W-:-:S05]  /*3a40*/  PLOP3.LUT P0, PT, PT, PT, UP0, 0x80, 0x8 ;  /* 0x000000000008781c */ /* 0x000fca0003f0f008 */
[----:B------:R-:W-:-:S08]  /*3a50*/  @UP0 ULEA UR4, UR23, UR26, 0x3 ;  /* 0x0000001a17040291 */ /* 0x000fd0000f8e18ff */
[----:B------:R-:W-:-:S04]  /*3a60*/  @P0 SHF.L.U32 R0, R2, 0x1f, RZ ;  /* 0x0000001f02000819 */ /* 0x000fc800000006ff */
[----:B------:R1:W2:Y:S01]  /*3a70*/  @P0 SYNCS.PHASECHK.TRANS64.TRYWAIT P2, [UR4], R0 ;  /* 0x00000000ff0005a7 */ /* 0x0002a20008041104 */
[----:B------:R-:W3:Y:S02]  /*3a80*/  SYNCS.PHASECHK.TRANS64.TRYWAIT P0, [UR31+0xb0], R4 ;  /* 0x0000b004ff0075a7 */ /* 0x000ee4000800111f */
[----:B-123--:R-:W-:Y:S05]  /*3a90*/  @!P0 BRA `(.L_x_70) ;  /* 0x0000003800848947 */ /* 0x00efea0003800000 */
.L_x_136:
[----:B------:R-:W-:Y:S01]  /*3aa0*/  UMOV UR27, UR22 ;  /* 0x00000016001b7c82 */ /* 0x000fe20008000000 */
[----:B------:R-:W-:Y:S05]  /*3ab0*/  BRA.U !UP0, `(.L_x_71) ;  /* 0x0000000108c07547 */ /* 0x000fea000b800000 */
[----:B------:R-:W-:Y:S02]  /*3ac0*/  UIADD3 UR27, UPT, UPT, UR43, UR22, URZ ;  /* 0x000000162b1b7290 */ /* 0x000fe4000fffe0ff */
[----:B------:R-:W-:Y:S01]  /*3ad0*/  UPLOP3.LUT UP2, UPT, UPT, UPT, UPT, 0x40, 0x4 ;  /* 0x000000000004789c */ /* 0x000fe20003f4e870 */
[----:B------:R-:W-:Y:S01]  /*3ae0*/  UMOV UR24, UR33 ;  /* 0x0000002100187c82 */ /* 0x000fe20008000000 */
[----:B------:R-:W-:-:S09]  /*3af0*/  UMOV UR10, UR23 ;  /* 0x00000017000a7c82 */ /* 0x000fd20008000000 */
.L_x_74:
[----:B--2---:R-:W-:Y:S01]  /*3b00*/  ULEA UR5, UR10, UR26, 0x3 ;  /* 0x0000001a0a057291 */ /* 0x004fe2000f8e18ff */
[----:B---3--:R-:W-:Y:S11]  /*3b10*/  @P2 BRA `(.L_x_72) ;  /* 0x00000000000c2947 */ /* 0x008ff60003800000 */
[----:B-1----:R-:W-:Y:S04]  /*3b20*/  SHF.L.U32 R4, R2, 0x1f, RZ ;  /* 0x0000001f02047819 */ /* 0x002fe800000006ff */
[----:B------:R-:W1:Y:S02]  /*3b30*/  SYNCS.PHASECHK.TRANS64.TRYWAIT P0, [UR5], R4 ;  /* 0x00000004ff0075a7 */ /* 0x000e640008001105 */
[----:B-1----:R-:W-:Y:S05]  /*3b40*/  @!P0 BRA `(.L_x_73) ;  /* 0x0000003800708947 */ /* 0x002fea0003800000 */
.L_x_72:
[----:B------:R-:W-:Y:S01]  /*3b50*/  UISETP.NE.AND UP0, UPT, UR24, 0x1, UPT ;  /* 0x000000011800788c */ /* 0x000fe2000bf05270 */
[----:B------:R-:W-:Y:S01]  /*3b60*/  PLOP3.LUT P2, PT, PT, PT, PT, 0x80, 0x8 ;  /* 0x000000000008781c */ /* 0x000fe20003f4f070 */
[----:B------:R-:W-:Y:S02]  /*3b70*/  UIADD3 UR4, UPT, UPT, UR10, 0x1, URZ ;  /* 0x000000010a047890 */ /* 0x000fe4000fffe0ff */
[----:B------:R-:W-:Y:S02]  /*3b80*/  UIADD3 UR25, UPT, UPT, UR5, 0x28, URZ ;  /* 0x0000002805197890 */ /* 0x000fe4000fffe0ff */
[----:B------:R-:W-:Y:S01]  /*3b90*/  UISETP.NE.AND UP1, UPT, UR4, 0x5, UPT ;  /* 0x000000050400788c */ /* 0x000fe2000bf25270 */
[----:B------:R-:W-:Y:S01]  /*3ba0*/  PLOP3.LUT P0, PT, PT, PT, UP0, 0x80, 0x8 ;  /* 0x000000000008781c */ /* 0x000fe20003f0f008 */
[----:B------:R-:W-:Y:S02]  /*3bb0*/  UIADD3 UR22, UPT, UPT, UR22, 0x1, URZ ;  /* 0x0000000116167890 */ /* 0x000fe4000fffe0ff */
[----:B------:R-:W-:Y:S02]  /*3bc0*/  USEL UR6, URZ, 0x1, UP1 ;  /* 0x00000001ff067887 */ /* 0x000fe40008800000 */
[----:B------:R-:W-:Y:S02]  /*3bd0*/  USEL UR23, UR4, URZ, UP1 ;  /* 0x000000ff04177287 */ /* 0x000fe40008800000 */
[----:B------:R-:W-:Y:S02]  /*3be0*/  UIADD3 UR24, UPT, UPT, UR24, -0x1, URZ ;  /* 0xffffffff18187890 */ /* 0x000fe4000fffe0ff */
[----:B------:R-:W-:Y:S01]  /*3bf0*/  @UP0 ULEA UR4, UR23, UR26, 0x3 ;  /* 0x0000001a17040291 */ /* 0x000fe2000f8e18ff */
[----:B------:R-:W-:Y:S01]  /*3c00*/  LOP3.LUT R2, R2, UR6, RZ, 0x3c, !PT ;  /* 0x0000000602027c12 */ /* 0x000fe2000f8e3cff */
[----:B------:R-:W-:Y:S02]  /*3c10*/  ULEA UR6, UR10, UR30, 0x8 ;  /* 0x0000001e0a067291 */ /* 0x000fe4000f8e40ff */
[----:B------:R-:W-:Y:S01]  /*3c20*/  UISETP.NE.AND UP0, UPT, UR22, UR27, UPT ;  /* 0x0000001b1600728c */ /* 0x000fe2000bf05270 */
[----:B-1----:R-:W-:Y:S01]  /*3c30*/  @P0 SHF.L.U32 R0, R2, 0x1f, RZ ;  /* 0x0000001f02000819 */ /* 0x002fe200000006ff */
[----:B------:R-:W-:Y:S02]  /*3c40*/  UIADD3 UR20, UPT, UPT, UR6, 0x2, URZ ;  /* 0x0000000206147890 */ /* 0x000fe4000fffe0ff */
[----:B------:R-:W-:Y:S01]  /*3c50*/  UIADD3 UR16, UPT, UPT, UR6, 0x4, URZ ;  /* 0x0000000406107890 */ /* 0x000fe2000fffe0ff */
[----:B------:R2:W3:Y:S01]  /*3c60*/  @P0 SYNCS.PHASECHK.TRANS64.TRYWAIT P2, [UR4], R0 ;  /* 0x00000000ff0005a7 */ /* 0x0004e20008041104 */
[----:B------:R-:W-:Y:S02]  /*3c70*/  ULEA UR4, UR10, UR29, 0x9 ;  /* 0x0000001d0a047291 */ /* 0x000fe4000f8e48ff */
[----:B------:R-:W-:Y:S02]  /*3c80*/  UIADD3 UR12, UPT, UPT, UR6, 0x6, URZ ;  /* 0x00000006060c7890 */ /* 0x000fe4000fffe0ff */
[----:B------:R-:W-:Y:S02]  /*3c90*/  UIADD3 UR18, UPT, UPT, UR4, 0x2, URZ ;  /* 0x0000000204127890 */ /* 0x000fe4000fffe0ff */
[----:B------:R-:W-:Y:S02]  /*3ca0*/  UIADD3 UR14, UPT, UPT, UR4, 0x4, URZ ;  /* 0x00000004040e7890 */ /* 0x000fe4000fffe0ff */
[----:B------:R-:W-:Y:S01]  /*3cb0*/  UIADD3 UR8, UPT, UPT, UR4, 0x6, URZ ;  /* 0x0000000604087890 */ /* 0x000fe2000fffe0ff */
[----:B------:R-:W-:Y:S01]  /*3cc0*/  UMOV UR7, 0x40004040 ;  /* 0x4000404000077882 */ /* 0x000fe20000000000 */
[----:B------:R-:W-:Y:S01]  /*3cd0*/  UMOV UR5, 0x40004040 ;  /* 0x4000404000057882 */ /* 0x000fe20000000000 */
[----:B------:R-:W-:Y:S01]  /*3ce0*/  UMOV UR21, 0x40004040 ;  /* 0x4000404000157882 */ /* 0x000fe20000000000 */
[----:B------:R2:W-:Y:S01]  /*3cf0*/  UTCQMMA.2CTA gdesc[UR4], gdesc[UR6], tmem[UR11], tmem[UR40], idesc[UR41], UP2 ;  /* 0x00ff2806040075ea */ /* 0x0005e2000920030b */
[----:B------:R-:W-:Y:S01]  /*3d00*/  UPLOP3.LUT UP2, UPT, UPT, UPT, UPT, 0x80, 0x8 ;  /* 0x000000000008789c */ /* 0x000fe20003f4f070 */
[----:B------:R-:W-:Y:S01]  /*3d10*/  UMOV UR19, 0x40004040 ;  /* 0x4000404000137882 */ /* 0x000fe20000000000 */
[----:B------:R-:W-:Y:S01]  /*3d20*/  UMOV UR17, 0x40004040 ;  /* 0x4000404000117882 */ /* 0x000fe20000000000 */
[----:B------:R2:W-:Y:S01]  /*3d30*/  UTCQMMA.2CTA gdesc[UR18], gdesc[UR20], tmem[UR11], tmem[UR38], idesc[UR39], UPT ;  /* 0x00ff2614120075ea */ /* 0x0005e2000ba0030b */
[----:B------:R-:W-:Y:S01]  /*3d40*/  UMOV UR15, 0x40004040 ;  /* 0x40004040000f7882 */ /* 0x000fe20000000000 */
[----:B------:R-:W-:Y:S01]  /*3d50*/  UMOV UR13, 0x40004040 ;  /* 0x40004040000d7882 */ /* 0x000fe20000000000 */
[----:B------:R-:W-:Y:S01]  /*3d60*/  UMOV UR9, 0x40004040 ;  /* 0x4000404000097882 */ /* 0x000fe20000000000 */
[----:B------:R2:W-:Y:S01]  /*3d70*/  UTCQMMA.2CTA gdesc[UR14], gdesc[UR16], tmem[UR11], tmem[UR36], idesc[UR37], UPT ;  /* 0x00ff24100e0075ea */ /* 0x0005e2000ba0030b */
[----:B------:R2:W-:Y:S01]  /*3d80*/  UTCQMMA.2CTA gdesc[UR8], gdesc[UR12], tmem[UR11], tmem[UR34], idesc[UR35], UPT ;  /* 0x00ff220c080075ea */ /* 0x0005e2000ba0030b */
[----:B------:R2:W-:Y:S01]  /*3d90*/  UTCBAR.2CTA.MULTICAST [UR25], URZ, UR28 ;  /* 0x000000ff190073e9 */ /* 0x0005e2000820081c */
[----:B------:R-:W-:Y:S01]  /*3da0*/  UMOV UR10, UR23 ;  /* 0x00000017000a7c82 */ /* 0x000fe20008000000 */
[----:B------:R-:W-:Y:S05]  /*3db0*/  BRA.U UP0, `(.L_x_74) ;  /* 0xfffffffd00507547 */ /* 0x000fea000b83ffff */
.L_x_71:
[----:B--2---:R-:W-:Y:S01]  /*3dc0*/  UIADD3 UR4, UPT, UPT, UR31, 0x90, URZ ;  /* 0x000000901f047890 */ /* 0x004fe2000fffe0ff */
[----:B------:R-:W-:-:S08]  /*3dd0*/  UMOV UR22, UR27 ;  /* 0x0000001b00167c82 */ /* 0x000fd00008000000 */
[----:B------:R2:W-:Y:S01]  /*3de0*/  UTCBAR.2CTA.MULTICAST [UR4], URZ, UR42 ;  /* 0x000000ff040073e9 */ /* 0x0005e2000820082a */
[----:B------:R-:W-:Y:S02]  /*3df0*/  NOP ;  /* 0x0000000000007918 */ /* 0x000fe40000000000 */
.L_x_69:
[----:B--2---:R-:W-:Y:S01]  /*3e00*/  UIADD3 UR4, UPT, UPT, UR32, 0x1, URZ ;  /* 0x0000000120047890 */ /* 0x004fe2000fffe0ff */
[----:B------:R-:W-:-:S03]  /*3e10*/  ISETP.NE.AND P0, PT, R8, 0x2, PT ;  /* 0x000000020800780c */ /* 0x000fc60003f05270 */
[----:B------:R-:W-:Y:S01]  /*3e20*/  UISETP.NE.AND UP0, UPT, UR4, 0x4, UPT ;  /* 0x000000040400788c */ /* 0x000fe2000bf05270 */
[----:B-1----:R-:W-:Y:S02]  /*3e30*/  SEL R0, RZ, 0x1, P0 ;  /* 0x00000001ff007807 */ /* 0x002fe40000000000 */
[----:B------:R-:W-:Y:S01]  /*3e40*/  SEL R8, R8, RZ, P0 ;  /* 0x000000ff08087207 */ /* 0x000fe20000000000 */
[----:B------:R-:W-:Y:S01]  /*3e50*/  USEL UR5, URZ, 0x1, UP0 ;  /* 0x00000001ff057887 */ /* 0x000fe20008000000 */
[----:B------:R-:W-:Y:S01]  /*3e60*/  LOP3.LUT R3, R3, R0, RZ, 0x3c, !PT ;  /* 0x0000000003037212 */ /* 0x000fe200078e3cff */
[----:B------:R-:W-:-:S04]  /*3e70*/  USEL UR32, UR4, URZ, UP0 ;  /* 0x000000ff04207287 */ /* 0x000fc80008000000 */
[----:B------:R-:W-:Y:S01]  /*3e80*/  LOP3.LUT R9, R9, UR5, RZ, 0x3c, !PT ;  /* 0x0000000509097c12 */ /* 0x000fe2000f8e3cff */
[----:B------:R-:W-:Y:S07]  /*3e90*/  @P1 BRA `(.L_x_75) ;  /* 0xfffffff800881947 */ /* 0x000fee000383ffff */
[----:B------:R-:W1:Y:S01]  /*3ea0*/  S2UR UR8, SR_CgaCtaId ;  /* 0x00000000000879c3 */ /* 0x000e620000008800 */
[----:B------:R-:W-:Y:S01]  /*3eb0*/  ELECT P0, URZ, PT ;  /* 0x0000000000ff782f */ /* 0x000fe20003800000 */
[----:B------:R-:W-:Y:S01]  /*3ec0*/  HFMA2 R0, -RZ, RZ, 0, 5.9604644775390625e-08 ;  /* 0x00000001ff007431 */ /* 0x000fe200000001ff */
[----:B------:R-:W-:-:S05]  /*3ed0*/  UMOV UR4, 0x40 ;  /* 0x0000004000047882 */ /* 0x000fca0000000000 */
[----:B------:R-:W-:Y:S01]  /*3ee0*/  UVIRTCOUNT.DEALLOC.SMPOOL 0x80 ;  /* 0x000000800000784c */ /* 0x000fe20000000000 */
[----:B------:R-:W-:Y:S02]  /*3ef0*/  UISETP.NE.AND UP1, UPT, UR48, URZ, UPT ;  /* 0x000000ff3000728c */ /* 0x000fe4000bf25270 */
[----:B-1----:R-:W-:-:S09]  /*3f00*/  ULEA UR8, UR8, UR4, 0x18 ;  /* 0x0000000408087291 */ /* 0x002fd2000f8ec0ff */
[----:B------:R1:W-:Y:S01]  /*3f10*/  @P0 STS.U8 [UR8+0x1c], R0 ;  /* 0x00001c00ff000988 */ /* 0x0003e20008000008 */
[----:B------:R-:W-:Y:S05]  /*3f20*/  BRA.U UP1, `(.L_x_76) ;  /* 0x0000000101a07547 */ /* 0x000fea000b800000 */
[----:B------:R-:W-:Y:S01]  /*3f30*/  UIADD3 UR7, UPT, UPT, UR26, 0xb0, URZ ;  /* 0x000000b01a077890 */ /* 0x000fe2000fffe0ff */
[----:B------:R-:W-:-:S03]  /*3f40*/  SHF.L.U32 R2, R9, 0x1f, RZ ;  /* 0x0000001f09027819 */ /* 0x000fc600000006ff */
[----:B------:R-:W-:-:S09]  /*3f50*/  ULEA UR4, UR32, UR7, 0x3 ;  /* 0x0000000720047291 */ /* 0x000fd2000f8e18ff */
[----:B------:R-:W2:Y:S02]  /*3f60*/  SYNCS.PHASECHK.TRANS64.TRYWAIT P0, [UR4], R2 ;  /* 0x00000002ff0075a7 */ /* 0x000ea40008001104 */
[----:B--2---:R-:W-:Y:S05]  /*3f70*/  @!P0 BRA `(.L_x_77) ;  /* 0x00000034007c8947 */ /* 0x004fea0003800000 */
.L_x_139:
        /* <DEDUP_REMOVED lines=9> */
.L_x_141:
        /* <DEDUP_REMOVED lines=9> */
.L_x_143:
[----:B------:R-:W-:-:S04]  /*40a0*/  UIADD3 UR4, UPT, UPT, UR4, 0x1, URZ ;  /* 0x0000000104047890 */ /* 0x000fc8000fffe0ff */
[----:B------:R-:W-:-:S04]  /*40b0*/  UISETP.NE.AND UP0, UPT, UR4, 0x4, UPT ;  /* 0x000000040400788c */ /* 0x000fc8000bf05270 */
[----:B------:R-:W-:Y:S02]  /*40c0*/  USEL UR5, URZ, 0x1, UP0 ;  /* 0x00000001ff057887 */ /* 0x000fe40008000000 */
[----:B------:R-:W-:-:S04]  /*40d0*/  USEL UR4, UR4, URZ, UP0 ;  /* 0x000000ff04047287 */ /* 0x000fc80008000000 */
[----:B------:R-:W-:Y:S01]  /*40e0*/  ULEA UR4, UR4, UR7, 0x3 ;  /* 0x0000000704047291 */ /* 0x000fe2000f8e18ff */
[----:B------:R-:W-:-:S04]  /*40f0*/  LOP3.LUT R2, R2, UR5, RZ, 0x3c, !PT ;  /* 0x0000000502027c12 */ /* 0x000fc8000f8e3cff */
[----:B------:R-:W-:Y:S01]  /*4100*/  SHF.L.U32 R2, R2, 0x1f, RZ ;  /* 0x0000001f02027819 */ /* 0x000fe200000006ff */
[----:B-1----:R-:W-:-:S04]  /*4110*/  IMAD.U32 R0, RZ, RZ, UR4 ;  /* 0x00000004ff007e24 */ /* 0x002fc8000f8e00ff */
[----:B------:R1:W2:Y:S03]  /*4120*/  SYNCS.PHASECHK.TRANS64.TRYWAIT P0, [R0+URZ], R2 ;  /* 0x00000002000075a7 */ /* 0x0002a600080011ff */
[----:B--2---:R-:W-:Y:S05]  /*4130*/  @!P0 NANOSLEEP.SYNCS 0x989680 ;  /* 0x009896800000895d */ /* 0x004fea0003900000 */
[----:B------:R-:W2:Y:S02]  /*4140*/  @!P0 SYNCS.PHASECHK.TRANS64 P0, [R0+URZ], R2 ;  /* 0x00000002000085a7 */ /* 0x000ea400080010ff */
[----:B--2---:R-:W-:Y:S05]  /*4150*/  @P0 BRA `(.L_x_80) ;  /* 0x0000000000200947 */ /* 0x004fea0003800000 */
.L_x_81:
[----:B--2---:R2:W4:Y:S02]  /*4160*/  SYNCS.PHASECHK.TRANS64.TRYWAIT P0, [R0+URZ], R2 ;  /* 0x00000002000075a7 */ /* 0x00452400080011ff */
[----:B----4-:R-:W-:Y:S05]  /*4170*/  @!P0 NANOSLEEP.SYNCS 0x989680 ;  /* 0x009896800000895d */ /* 0x010fea0003900000 */
[----:B------:R-:W4:Y:S02]  /*4180*/  @!P0 SYNCS.PHASECHK.TRANS64 P0, [R0+URZ], R2 ;  /* 0x00000002000085a7 */ /* 0x000f2400080010ff */
[----:B----4-:R-:W-:Y:S05]  /*4190*/  @!P0 BRA `(.L_x_81) ;  /* 0xfffffffc00f08947 */ /* 0x010fea000383ffff */
[----:B------:R-:W-:Y:S05]  /*41a0*/  BRA `(.L_x_80) ;  /* 0x00000000000c7947 */ /* 0x000fea0003800000 */
.L_x_76:
[----:B------:R-:W-:-:S04]  /*41b0*/  UIADD3 UR4, UPT, UPT, UR26, 0xf0, URZ ;  /* 0x000000f01a047890 */ /* 0x000fc8000fffe0ff */
[----:B------:R-:W-:-:S09]  /*41c0*/  UPRMT UR4, UR47, 0x654, UR4 ;  /* 0x000006542f047896 */ /* 0x000fd20008000004 */
[----:B------:R-:W-:Y:S03]  /*41d0*/  SYNCS.ARRIVE.TRANS64.RED.A1T0 RZ, [UR4], RZ ;  /* 0x000000ffffff79a7 */ /* 0x000fe60008100404 */
.L_x_80:
[----:B-12---:R-:W-:Y:S01]  /*41e0*/  SHF.L.U32 R2, RZ, 0x1f, RZ ;  /* 0x0000001fff027819 */ /* 0x006fe200000006ff */
[----:B------:R-:W-:Y:S01]  /*41f0*/  UIADD3 UR4, UPT, UPT, UR26, 0xf0, URZ ;  /* 0x000000f01a047890 */ /* 0x000fe2000fffe0ff */
[----:B------:R-:W-:Y:S02]  /*4200*/  PLOP3.LUT P0, PT, PT, PT, UP1, 0x80, 0x8 ;  /* 0x000000000008781c */ /* 0x000fe40003f0f018 */
[----:B------:R-:W1:Y:S02]  /*4210*/  SYNCS.PHASECHK.TRANS64.TRYWAIT P1, [UR26+0xf0], R2 ;  /* 0x0000f002ff0075a7 */ /* 0x000e64000802111a */
[----:B-1----:R-:W-:Y:S09]  /*4220*/  @!P1 BRA `(.L_x_82) ;  /* 0x0000003400189947 */ /* 0x002ff20003800000 */
.L_x_145:
[----:B------:R-:W-:Y:S01]  /*4230*/  @!UP1 UPRMT UR4, UR47, 0x654, UR4 ;  /* 0x000006542f049896 */ /* 0x000fe20008000004 */
[----:B------:R-:W-:Y:S01]  /*4240*/  UMOV UR5, 0xffff ;  /* 0x0000ffff00057882 */ /* 0x000fe20000000000 */
[----:B------:R-:W-:-:S07]  /*4250*/  UMOV UR6, 0x1 ;  /* 0x0000000100067882 */ /* 0x000fce0000000000 */
[----:B------:R-:W-:Y:S01]  /*4260*/  @!P0 SYNCS.ARRIVE.TRANS64.RED.A1T0 RZ, [UR4], RZ ;  /* 0x000000ffffff89a7 */ /* 0x000fe20008100404 */
[----:B------:R-:W-:Y:S01]  /*4270*/  NOP ;  /* 0x0000000000007918 */ /* 0x000fe20000000000 */
[----:B-1----:R-:W1:Y:S01]  /*4280*/  LDS R0, [UR8+0x14] ;  /* 0x00001408ff007984 */ /* 0x002e620008000800 */
[----:B------:R-:W-:-:S04]  /*4290*/  ULOP3.LUT UR4, UR44, 0xffff, URZ, 0xc0, !UPT ;  /* 0x0000ffff2c047892 */ /* 0x000fc8000f8ec0ff */
[----:B------:R-:W-:-:S04]  /*42a0*/  USHF.R.U32.HI UR4, URZ, 0x5, UR4 ;  /* 0x00000005ff047899 */ /* 0x000fc80008011604 */
[----:B------:R-:W-:Y:S02]  /*42b0*/  USHF.L.U32 UR5, UR5, UR4, URZ ;  /* 0x0000000405057299 */ /* 0x000fe400080006ff */
[----:B------:R-:W-:-:S04]  /*42c0*/  USHF.L.U32 UR4, UR6, UR4, URZ ;  /* 0x0000000406047299 */ /* 0x000fc800080006ff */
[----:B-1----:R-:W-:-:S04]  /*42d0*/  LOP3.LUT R0, R0, UR5, RZ, 0xc0, !PT ;  /* 0x0000000500007c12 */ /* 0x002fc8000f8ec0ff */
[----:B------:R-:W-:-:S13]  /*42e0*/  ISETP.NE.AND P0, PT, R0, UR5, PT ;  /* 0x0000000500007c0c */ /* 0x000fda000bf05270 */
[----:B------:R-:W-:Y:S05]  /*42f0*/  @P0 BRA `(.L_x_83) ;  /* 0x0000000000580947 */ /* 0x000fea0003800000 */
[----:B------:R-:W1:Y:S02]  /*4300*/  LDS R0, [UR8+0x18] ;  /* 0x00001808ff007984 */ /* 0x000e640008000800 */
[----:B-1----:R-:W-:-:S04]  /*4310*/  LOP3.LUT R0, R0, UR4, RZ, 0xc0, !PT ;  /* 0x0000000400007c12 */ /* 0x002fc8000f8ec0ff */
[----:B------:R-:W-:-:S13]  /*4320*/  ISETP.NE.AND P0, PT, R0, UR4, PT ;  /* 0x0000000400007c0c */ /* 0x000fda000bf05270 */
[----:B------:R-:W-:Y:S05]  /*4330*/  @P0 BRA `(.L_x_84) ;  /* 0x00000000003c0947 */ /* 0x000fea0003800000 */
[----:B------:R-:W1:Y:S01]  /*4340*/  S2R R2, SR_LANEID ;  /* 0x0000000000027919 */ /* 0x000e620000000000 */
[----:B------:R-:W-:-:S06]  /*4350*/  ULOP3.LUT UR5, URZ, UR5, URZ, 0x33, !UPT ;  /* 0x00000005ff057292 */ /* 0x000fcc000f8e33ff */
[----:B------:R-:W-:-:S04]  /*4360*/  IMAD.U32 R0, RZ, RZ, UR5 ;  /* 0x00000005ff007e24 */ /* 0x000fc8000f8e00ff */
[----:B------:R2:W4:Y:S02]  /*4370*/  REDUX UR7, R0 ;  /* 0x00000000000773c4 */ /* 0x0005240000000000 */
[----:B------:R1:W-:Y:S01]  /*4380*/  UTCATOMSWS.AND URZ, UR5 ;  /* 0x0000000500ff79e3 */ /* 0x0003e20008000000 */
[----:B--2---:R-:W-:Y:S01]  /*4390*/  LOP3.LUT R0, RZ, UR4, RZ, 0x33, !PT ;  /* 0x00000004ff007c12 */ /* 0x004fe2000f8e33ff */
[----:B------:R-:W-:Y:S02]  /*43a0*/  VOTEU.ANY UR4, UPT, PT ;  /* 0x0000000000047886 */ /* 0x000fe400038e0100 */
[----:B------:R-:W-:Y:S02]  /*43b0*/  UFLO.U32 UR4, UR4 ;  /* 0x00000004000472bd */ /* 0x000fe400080e0000 */
[----:B------:R-:W2:Y:S04]  /*43c0*/  REDUX UR6, R0 ;  /* 0x00000000000673c4 */ /* 0x000ea80000000000 */
[----:B-1----:R-:W-:-:S02]  /*43d0*/  ISETP.EQ.U32.AND P0, PT, R2, UR4, PT ;  /* 0x0000000402007c0c */ /* 0x002fc4000bf02070 */
[----:B----4-:R-:W-:-:S11]  /*43e0*/  MOV R2, UR7 ;  /* 0x0000000700027c02 */ /* 0x010fd60008000f00 */
[----:B------:R1:W-:Y:S01]  /*43f0*/  @P0 ATOMS.AND RZ, [UR8+0x14], R2 ;  /* 0x00001402ffff098c */ /* 0x0003e2000a800008 */
[----:B--2---:R-:W-:-:S05]  /*4400*/  IMAD.U32 R0, RZ, RZ, UR6 ;  /* 0x00000006ff007e24 */ /* 0x004fca000f8e00ff */
[----:B------:R1:W-:Y:S01]  /*4410*/  @P0 ATOMS.AND RZ, [UR8+0x18], R0 ;  /* 0x00001800ffff098c */ /* 0x0003e2000a800008 */
[----:B------:R-:W-:Y:S05]  /*4420*/  BRA `(.L_x_85) ;  /* 0x0000000000147947 */ /* 0x000fea0003800000 */
.L_x_84:
[----:B------:R-:W-:Y:S02]  /*4430*/  MOV R2, 0x4450 ;  /* 0x0000445000027802 */ /* 0x000fe40000000f00 */
[----:B---3-5:R-:W-:Y:S05]  /*4440*/  CALL.REL.NOINC `($__internal_0_$__cuda_sm10x_tcgen05_guardrail_trap_col_being_dealloced_not_returned_by_alloc) ;  /* 0x00000034002c7944 */ /* 0x028fea0003c00000 */
[----:B------:R-:W-:Y:S05]  /*4450*/  BRA `(.L_x_85) ;  /* 0x0000000000087947 */ /* 0x000fea0003800000 */
.L_x_83:
[----:B------:R-:W-:Y:S02]  /*4460*/  MOV R2, 0x4480 ;  /* 0x0000448000027802 */ /* 0x000fe40000000f00 */
[----:B---3-5:R-:W-:Y:S05]  /*4470*/  CALL.REL.NOINC `($__internal_2_$__cuda_sm10x_tcgen05_guardrail_trap_unallocated_columns_being_dealloced) ;  /* 0x0000003400387944 */ /* 0x028fea0003c00000 */
.L_x_85:
[----:B------:R-:W-:Y:S01]  /*4480*/  NOP ;  /* 0x0000000000007918 */ /* 0x000fe20000000000 */
[----:B------:R-:W-:Y:S05]  /*4490*/  EXIT ;  /* 0x000000000000794d */ /* 0x000fea0003800000 */
.L_x_56:
[----:B------:R-:W-:-:S09]  /*44a0*/  UISETP.NE.OR UP0, UPT, UR13, 0x3, !UP3 ;  /* 0x000000030d00788c */ /* 0x000fd2000df05670 */
[----:B------:R-:W-:Y:S05]  /*44b0*/  BRA.U UP0, `(.L_x_86) ;  /* 0x0000000d000c7547 */ /* 0x000fea000b800000 */
[----:B------:R-:W1:Y:S01]  /*44c0*/  S2UR UR10, SR_CgaCtaId ;  /* 0x00000000000a79c3 */ /* 0x000e620000008800 */
[----:B------:R-:W2:Y:S01]  /*44d0*/  LDCU UR26, c[0x0][0x370] ;  /* 0x00006e00ff1a77ac */ /* 0x000ea20008000800 */
[----:B------:R-:W-:Y:S02]  /*44e0*/  HFMA2 R13, -RZ, RZ, 0, 0 ;  /* 0x00000000ff0d7431 */ /* 0x000fe400000001ff */
[----:B------:R-:W-:Y:S01]  /*44f0*/  IMAD.MOV.U32 R15, RZ, RZ, 0x1 ;  /* 0x00000001ff0f7424 */ /* 0x000fe200078e00ff */
[----:B------:R-:W-:Y:S01]  /*4500*/  MOV R12, 0x1000 ;  /* 0x00001000000c7802 */ /* 0x000fe20000000f00 */
[----:B------:R-:W2:Y:S01]  /*4510*/  LDCU.128 UR28, c[0x0][0xb10] ;  /* 0x00016200ff1c77ac */ /* 0x000ea20008000c00 */
[----:B------:R-:W-:Y:S01]  /*4520*/  IMAD.MOV.U32 R14, RZ, RZ, RZ ;  /* 0x000000ffff0e7224 */ /* 0x000fe200078e00ff */
[----:B------:R-:W3:Y:S01]  /*4530*/  LDC.64 R16, c[0x0][0x348] ;  /* 0x0000d200ff107b82 */ /* 0x000ee20000000a00 */
[----:B------:R-:W4:Y:S01]  /*4540*/  LDCU UR25, c[0x0][0x374] ;  /* 0x00006e80ff1977ac */ /* 0x000f220008000800 */
[----:B------:R-:W1:Y:S06]  /*4550*/  LDCU UR16, c[0x0][0xb0c] ;  /* 0x00016180ff1077ac */ /* 0x000e6c0008000800 */
[----:B------:R-:W3:Y:S01]  /*4560*/  LDC.64 R2, c[0x0][0x888] ;  /* 0x00022200ff027b82 */ /* 0x000ee20000000a00 */
[----:B------:R-:W1:Y:S01]  /*4570*/  LDCU UR35, c[0x0][0xb20] ;  /* 0x00016400ff2377ac */ /* 0x000e620008000800 */
[----:B------:R-:W1:Y:S06]  /*4580*/  LDCU UR4, c[0x0][0xb30] ;  /* 0x00016600ff0477ac */ /* 0x000e6c0008000800 */
[----:B------:R-:W3:Y:S01]  /*4590*/  LDC.64 R4, c[0x0][0x890] ;  /* 0x00022400ff047b82 */ /* 0x000ee20000000a00 */
[----:B------:R-:W-:Y:S01]  /*45a0*/  UMOV UR17, 0x400 ;  /* 0x0000040000117882 */ /* 0x000fe20000000000 */
[----:B--2---:R-:W-:-:S02]  /*45b0*/  UIMAD.WIDE.U32 UR6, UR26, UR28, URZ ;  /* 0x0000001c1a0672a5 */ /* 0x004fc4000f8e00ff */
[----:B----4-:R-:W-:Y:S02]  /*45c0*/  UIMAD.WIDE.U32 UR8, UR25, UR31, URZ ;  /* 0x0000001f190872a5 */ /* 0x010fe4000f8e00ff */
[----:B-1----:R-:W-:Y:S02]  /*45d0*/  ULEA UR17, UR10, UR17, 0x18 ;  /* 0x000000110a117291 */ /* 0x002fe4000f8ec0ff */
[----:B------:R-:W-:Y:S02]  /*45e0*/  UPLOP3.LUT UP3, UPT, UPT, UPT, UPT, 0x40, 0x4 ;  /* 0x000000000004789c */ /* 0x000fe40003f6e870 */
[----:B------:R-:W-:Y:S01]  /*45f0*/  UIADD3 UR27, UPT, UPT, UR17, 0x50, URZ ;  /* 0x00000050111b7890 */ /* 0x000fe2000fffe0ff */
[----:B------:R-:W-:Y:S01]  /*4600*/  UMOV UR6, UR7 ;  /* 0x0000000700067c82 */ /* 0x000fe20008000000 */
[----:B------:R-:W-:Y:S01]  /*4610*/  UMOV UR32, UR9 ;  /* 0x0000000900207c82 */ /* 0x000fe20008000000 */
[----:B------:R-:W-:Y:S02]  /*4620*/  UISETP.GE.AND UP0, UPT, UR40, 0x1, UPT ;  /* 0x000000012800788c */ /* 0x000fe4000bf06270 */
[----:B------:R-:W-:Y:S01]  /*4630*/  UISETP.NE.AND UP4, UPT, UR40, 0x1, UPT ;  /* 0x000000012800788c */ /* 0x000fe2000bf85270 */
[----:B------:R-:W1:Y:S01]  /*4640*/  LDCU.64 UR14, c[0x0][0xb28] ;  /* 0x00016500ff0e77ac */ /* 0x000e620008000a00 */
[----:B------:R-:W-:-:S02]  /*4650*/  UISETP.NE.AND UP6, UPT, UR16, 0x1, UPT ;  /* 0x000000011000788c */ /* 0x000fc4000bfc5270 */
[----:B------:R-:W-:Y:S02]  /*4660*/  UISETP.NE.AND UP5, UPT, UR30, 0x1, UPT ;  /* 0x000000011e00788c */ /* 0x000fe4000bfa5270 */
[----:B------:R-:W-:Y:S02]  /*4670*/  UPRMT UR27, UR10, 0x654, UR27 ;  /* 0x000006540a1b7896 */ /* 0x000fe4000800001b */
[----:B------:R-:W-:Y:S02]  /*4680*/  USHF.R.U32.HI UR33, URZ, UR29, UR6 ;  /* 0x0000001dff217299 */ /* 0x000fe40008011606 */
[----:B------:R-:W-:Y:S02]  /*4690*/  USHF.R.U32.HI UR32, URZ, UR35, UR32 ;  /* 0x00000023ff207299 */ /* 0x000fe40008011620 */
[----:B------:R-:W-:-:S11]  /*46a0*/  UISETP.NE.AND UP2, UPT, UR4, 0x1, UPT ;  /* 0x000000010400788c */ /* 0x000fd6000bf45270 */
.L_x_94:
[C---:B------:R-:W-:Y:S02]  /*46b0*/  LEA R7, R14.reuse, UR17, 0x3 ;  /* 0x000000110e077c11 */ /* 0x040fe4000f8e18ff */
[----:B------:R-:W-:Y:S02]  /*46c0*/  SHF.L.U32 R0, R13, 0x1f, RZ ;  /* 0x0000001f0d007819 */ /* 0x000fe400000006ff */
[----:B------:R-:W-:Y:S02]  /*46d0*/  LEA R8, R14, UR17, 0x4 ;  /* 0x000000110e087c11 */ /* 0x000fe4000f8e20ff */
[----:B--2---:R-:W2:Y:S02]  /*46e0*/  SYNCS.PHASECHK.TRANS64.TRYWAIT P0, [R7+URZ+0x70], R0 ;  /* 0x00007000070075a7 */ /* 0x004ea400080011ff */
[----:B--2---:R-:W-:Y:S05]  /*46f0*/  @!P0 BRA `(.L_x_87) ;  /* 0x0000002c00fc8947 */ /* 0x004fea0003800000 */
.L_x_146:
[----:B------:R-:W4:Y:S01]  /*4700*/  LDS.128 R8, [R8+0x100] ;  /* 0x0001000008087984 */ /* 0x000f220000000c00 */
[----:B------:R-:W-:Y:S01]  /*4710*/  UISETP.GE.AND UP0, UPT, UR40, 0x1, UPT ;  /* 0x000000012800788c */ /* 0x000fe2000bf06270 */
[----:B------:R-:W-:Y:S01]  /*4720*/  @!PT LDS RZ, [RZ] ;  /* 0x00000000fffff984 */ /* 0x000fe20000000800 */
[----:B------:R-:W-:Y:S01]  /*4730*/  @!PT LDS RZ, [RZ] ;  /* 0x00000000fffff984 */ /* 0x000fe20000000800 */
[----:B------:R-:W-:Y:S01]  /*4740*/  @!PT LDS RZ, [RZ] ;  /* 0x00000000fffff984 */ /* 0x000fe20000000800 */
[----:B------:R-:W-:Y:S01]  /*4750*/  @!PT LDS RZ, [RZ] ;  /* 0x00000000fffff984 */ /* 0x000fe20000000800 */
[----:B------:R1:W-:Y:S06]  /*4760*/  MEMBAR.ALL.CTA ;  /* 0x0000000000007992 */ /* 0x0003ec0000008000 */
[----:B-1----:R-:W1:Y:S01]  /*4770*/  FENCE.VIEW.ASYNC.S ;  /* 0x00000000000073c6 */ /* 0x002e620000000000 */
[----:B----4-:R-:W-:Y:S11]  /*4780*/  LOP3.LUT P0, RZ, R10, 0x1, RZ, 0xc0, !PT ;  /* 0x000000010aff7812 */ /* 0x010ff6000780c0ff */
[----:B------:R-:W-:Y:S02]  /*4790*/  @!UPT UIADD3 URZ, UPT, UPT, URZ, URZ, URZ ;  /* 0x000000fffffff290 */ /* 0x000fe4000fffe0ff */
[----:B-1----:R-:W-:Y:S01]  /*47a0*/  VOTEU.ANY UP1, P0 ;  /* 0x0000000000ff7886 */ /* 0x002fe20000020100 */
[----:B------:R-:W-:Y:S11]  /*47b0*/  PLOP3.LUT P0, PT, PT, PT, UP1, 0x80, 0x8 ;  /* 0x000000000008781c */ /* 0x000ff60003f0f018 */
[----:B------:R-:W-:Y:S02]  /*47c0*/  @!UPT UIADD3 URZ, UPT, UPT, URZ, URZ, URZ ;  /* 0x000000fffffff290 */ /* 0x000fe4000fffe0ff */
[----:B--2---:R-:W-:Y:S02]  /*47d0*/  @P0 SHF.R.U32.HI R0, RZ, 0x10, R9 ;  /* 0x00000010ff000819 */ /* 0x004fe40000011609 */
[----:B------:R-:W-:Y:S02]  /*47e0*/  @P0 MOV R6, R8 ;  /* 0x0000000800060202 */ /* 0x000fe40000000f00 */
[----:B------:R-:W-:Y:S01]  /*47f0*/  @P0 R2UR UR4, R0 ;  /* 0x00000000000402ca */ /* 0x000fe200000e0000 */
[----:B------:R-:W-:Y:S01]  /*4800*/  VIADD R0, R7, 0x80 ;  /* 0x0000008007007836 */ /* 0x000fe20000000000 */
[----:B------:R-:W-:Y:S02]  /*4810*/  @P0 LOP3.LUT R8, R9, 0xffff, RZ, 0xc0, !PT ;  /* 0x0000ffff09080812 */ /* 0x000fe400078ec0ff */
[----:B------:R-:W-:Y:S02]  /*4820*/  @P0 R2UR UR6, R6 ;  /* 0x00000000060602ca */ /* 0x000fe400000e0000 */
[----:B------:R-:W-:Y:S02]  /*4830*/  PRMT R0, RZ, 0x654, R0 ;  /* 0x00000654ff007816 */ /* 0x000fe40000000000 */
[----:B------:R-:W-:Y:S02]  /*4840*/  @P0 R2UR UR5, R8 ;  /* 0x00000000080502ca */ /* 0x000fe400000e0000 */
[----:B------:R1:W-:Y:S03]  /*4850*/  SYNCS.ARRIVE.TRANS64.RED.A1T0 RZ, [R0+URZ], RZ ;  /* 0x000000ff00ff79a7 */ /* 0x0003e600081004ff */
[----:B------:R-:W-:Y:S04]  /*4860*/  @UP1 UMOV UR24, UR4 ;  /* 0x0000000400181c82 */ /* 0x000fe80008000000 */
[----:B------:R-:W-:Y:S04]  /*4870*/  @UP1 UMOV UR13, UR6 ;  /* 0x00000006000d1c82 */ /* 0x000fe80008000000 */
[----:B------:R-:W-:Y:S01]  /*4880*/  @UP1 UMOV UR7, UR5 ;  /* 0x0000000500071c82 */ /* 0x000fe20008000000 */
[----:B------:R-:W-:Y:S05]  /*4890*/  BRA.U !UP0, `(.L_x_88) ;  /* 0x0000000108a47547 */ /* 0x000fea000b800000 */
[----:B------:R-:W-:Y:S02]  /*48a0*/  UIMAD.WIDE.U32 UR10, UR7, UR31, URZ ;  /* 0x0000001f070a72a5 */ /* 0x000fe4000f8e00ff */
[----:B------:R-:W-:Y:S02]  /*48b0*/  UIMAD.WIDE.U32 UR18, UR13, UR28, URZ ;  /* 0x0000001c0d1272a5 */ /* 0x000fe4000f8e00ff */
[----:B------:R-:W-:Y:S02]  /*48c0*/  USEL UR4, UR25, UR32, !UP5 ;  /* 0x0000002019047287 */ /* 0x000fe4000e800000 */
[----:B------:R-:W-:Y:S02]  /*48d0*/  USEL UR8, UR26, UR33, !UP6 ;  /* 0x000000211a087287 */ /* 0x000fe4000f000000 */
[----:B------:R-:W-:Y:S02]  /*48e0*/  UIMAD.WIDE.U32 UR20, UR4, UR14, URZ ;  /* 0x0000000e041472a5 */ /* 0x000fe4000f8e00ff */
[----:B------:R-:W-:Y:S01]  /*48f0*/  UIMAD.WIDE.U32 UR22, UR8, UR14, URZ ;  /* 0x0000000e081672a5 */ /* 0x000fe2000f8e00ff */
[----:B------:R-:W-:Y:S02]  /*4900*/  UMOV UR5, UR11 ;  /* 0x0000000b00057c82 */ /* 0x000fe40008000000 */
[----:B------:R-:W-:Y:S03]  /*4910*/  USHF.R.U32.HI UR6, URZ, UR35, UR5 ;  /* 0x00000023ff067299 */ /* 0x000fe60008011605 */
[----:B------:R-:W-:Y:S01]  /*4920*/  UMOV UR5, UR19 ;  /* 0x0000001300057c82 */ /* 0x000fe20008000000 */
[----:B------:R-:W-:Y:S02]  /*4930*/  USEL UR6, UR7, UR6, !UP5 ;  /* 0x0000000607067287 */ /* 0x000fe4000e800000 */
[----:B------:R-:W-:Y:S02]  /*4940*/  USHF.R.U32.HI UR9, URZ, UR29, UR5 ;  /* 0x0000001dff097299 */ /* 0x000fe40008011605 */
[----:B------:R-:W-:Y:S01]  /*4950*/  UIMAD.WIDE.U32 UR10, UR6, UR14, URZ ;  /* 0x0000000e060a72a5 */ /* 0x000fe2000f8e00ff */
[----:B------:R-:W-:Y:S02]  /*4960*/  UMOV UR5, UR21 ;  /* 0x0000001500057c82 */ /* 0x000fe40008000000 */
[----:B------:R-:W-:Y:S03]  /*4970*/  @UP4 USHF.R.U32.HI UR4, URZ, UR15, UR5 ;  /* 0x0000000fff044299 */ /* 0x000fe60008011605 */
[----:B------:R-:W-:Y:S01]  /*4980*/  UMOV UR5, UR23 ;  /* 0x0000001700057c82 */ /* 0x000fe20008000000 */
[----:B------:R-:W-:Y:S02]  /*4990*/  UIMAD UR4, UR40, UR4, URZ ;  /* 0x00000004280472a4 */ /* 0x000fe4000f8e02ff */
[----:B------:R-:W-:Y:S02]  /*49a0*/  @UP4 USHF.R.U32.HI UR8, URZ, UR15, UR5 ;  /* 0x0000000fff084299 */ /* 0x000fe40008011605 */
[----:B------:R-:W-:Y:S02]  /*49b0*/  USEL UR5, UR13, UR9, !UP6 ;  /* 0x000000090d057287 */ /* 0x000fe4000f000000 */
[----:B------:R-:W-:Y:S02]  /*49c0*/  UIMAD UR9, UR40, UR8, URZ ;  /* 0x00000008280972a4 */ /* 0x000fe4000f8e02ff */
[----:B------:R-:W-:Y:S03]  /*49d0*/  UISETP.GE.AND UP0, UPT, UR6, UR4, UPT ;  /* 0x000000040600728c */ /* 0x000fe6000bf06270 */
[----:B------:R-:W-:Y:S01]  /*49e0*/  UMOV UR4, UR11 ;  /* 0x0000000b00047c82 */ /* 0x000fe20008000000 */
[----:B------:R-:W-:Y:S02]  /*49f0*/  UISETP.GE.OR UP0, UPT, UR5, UR9, UP0 ;  /* 0x000000090500728c */ /* 0x000fe40008706670 */
[----:B------:R-:W-:Y:S02]  /*4a00*/  USHF.R.U32.HI UR4, URZ, UR15, UR4 ;  /* 0x0000000fff047299 */ /* 0x000fe40008011604 */
[----:B------:R-:W-:Y:S02]  /*4a10*/  UIMAD.WIDE.U32 UR10, UR5, UR14, URZ ;  /* 0x0000000e050a72a5 */ /* 0x000fe4000f8e00ff */
[----:B------:R-:W-:Y:S04]  /*4a20*/  USEL UR12, UR6, UR4, !UP4 ;  /* 0x00000004060c7287 */ /* 0x000fe8000e000000 */
[----:B------:R-:W-:Y:S01]  /*4a30*/  UIADD3 UR9, UPT, UPT, -UR12, URZ, URZ ;  /* 0x000000ff0c097290 */ /* 0x000fe2000fffe1ff */
[----:B------:R-:W-:Y:S02]  /*4a40*/  @!UP0 UMOV UR4, UR11 ;  /* 0x0000000b00048c82 */ /* 0x000fe40008000000 */
[----:B------:R-:W-:Y:S02]  /*4a50*/  @!UP0 USHF.R.U32.HI UR4, URZ, UR15, UR4 ;  /* 0x0000000fff048299 */ /* 0x000fe40008011604 */
[----:B------:R-:W-:Y:S02]  /*4a60*/  UIMAD UR9, UR40, UR9, UR6 ;  /* 0x00000009280972a4 */ /* 0x000fe4000f8e0206 */
[----:B------:R-:W-:Y:S04]  /*4a70*/  @!UP0 USEL UR4, UR5, UR4, !UP4 ;  /* 0x0000000405048287 */ /* 0x000fe8000e000000 */
[----:B------:R-:W-:Y:S02]  /*4a80*/  @!UP0 UIMAD UR9, UR8, UR9, UR4 ;  /* 0x00000009080982a4 */ /* 0x000fe4000f8e0204 */
[----:B------:R-:W-:Y:S02]  /*4a90*/  @!UP0 UIADD3 UR10, UPT, UPT, UR12, -UR4, URZ ;  /* 0x800000040c0a8290 */ /* 0x000fe4000fffe0ff */
[----:B------:R-:W-:Y:S02]  /*4aa0*/  UIADD3 UR4, UPT, UPT, -UR5, URZ, URZ ;  /* 0x000000ff05047290 */ /* 0x000fe4000fffe1ff */
[----:B------:R-:W-:Y:S02]  /*4ab0*/  UIADD3 UR8, UPT, UPT, -UR6, URZ, URZ ;  /* 0x000000ff06087290 */ /* 0x000fe4000fffe1ff */
[----:B------:R-:W-:Y:S02]  /*4ac0*/  @!UP0 UIMAD UR6, UR10, UR40, UR5 ;  /* 0x000000280a0682a4 */ /* 0x000fe4000f8e0205 */
[----:B------:R-:W-:Y:S02]  /*4ad0*/  UIMAD UR13, UR16, UR4, UR13 ;  /* 0x00000004100d72a4 */ /* 0x000fe4000f8e020d */
[----:B------:R-:W-:Y:S01]  /*4ae0*/  UIMAD UR7, UR30, UR8, UR7 ;  /* 0x000000081e0772a4 */ /* 0x000fe2000f8e0207 */
[----:B------:R-:W-:Y:S02]  /*4af0*/  @!UP0 UMOV UR5, UR9 ;  /* 0x0000000900058c82 */ /* 0x000fe40008000000 */
[----:B------:R-:W-:Y:S02]  /*4b00*/  UIMAD UR13, UR5, UR16, UR13 ;  /* 0x00000010050d72a4 */ /* 0x000fe4000f8e020d */
[----:B------:R-:W-:Y:S11]  /*4b10*/  UIMAD UR7, UR6, UR30, UR7 ;  /* 0x0000001e060772a4 */ /* 0x000ff6000f8e0207 */
[----:B------:R-:W-:Y:S01]  /*4b20*/  @!UPT UIADD3 URZ, UPT, UPT, URZ, URZ, URZ ;  /* 0x000000fffffff290 */ /* 0x000fe2000fffe0ff */
.L_x_88:
[----:B------:R-:W2:Y:S01]  /*4b30*/  @!UP2 LDCU.128 UR20, c[0x0][0xb10] ;  /* 0x00016200ff14a7ac */ /* 0x000ea20008000c00 */
[C---:B---3--:R-:W-:Y:S02]  /*4b40*/  ISETP.NE.U32.AND P1, PT, R4.reuse, RZ, PT ;  /* 0x000000ff0400720c */ /* 0x048fe40003f25070 */
[----:B------:R-:W-:Y:S02]  /*4b50*/  ISETP.NE.U32.AND P0, PT, R4, RZ, PT ;  /* 0x000000ff0400720c */ /* 0x000fe40003f05070 */
[C---:B------:R-:W-:Y:S02]  /*4b60*/  ISETP.NE.AND.EX P1, PT, R5.reuse, RZ, PT, P1 ;  /* 0x000000ff0500720c */ /* 0x040fe40003f25310 */
[----:B------:R-:W-:Y:S01]  /*4b70*/  ISETP.NE.AND.EX P0, PT, R5, RZ, PT, P0 ;  /* 0x000000ff0500720c */ /* 0x000fe20003f05300 */
[----:B------:R-:W3:Y:S01]  /*4b80*/  @!UP2 LDCU UR5, c[0x0][0xb0c] ;  /* 0x00016180ff05a7ac */ /* 0x000ee20008000800 */
[----:B------:R-:W-:Y:S01]  /*4b90*/  SHF.L.U32 R6, R15, 0x1f, RZ ;  /* 0x0000001f0f067819 */ /* 0x000fe200000006ff */
[----:B--2---:R-:W-:Y:S07]  /*4ba0*/  UIMAD.WIDE.U32 UR8, UR13, UR20, URZ ;  /* 0x000000140d0872a5 */ /* 0x004fee000f8e00ff */
[----:B------:R-:W-:Y:S01]  /*4bb0*/  @!UP2 UMOV UR4, UR9 ;  /* 0x000000090004ac82 */ /* 0x000fe20008000000 */
[----:B---3--:R-:W-:Y:S02]  /*4bc0*/  @!UP2 UISETP.NE.AND UP0, UPT, UR5, 0x1, UPT ;  /* 0x000000010500a88c */ /* 0x008fe4000bf05270 */
[----:B------:R-:W-:Y:S02]  /*4bd0*/  @!UP2 USHF.R.U32.HI UR4, URZ, UR21, UR4 ;  /* 0x00000015ff04a299 */ /* 0x000fe40008011604 */
[----:B------:R-:W-:Y:S02]  /*4be0*/  UIMAD.WIDE.U32 UR8, UR7, UR23, URZ ;  /* 0x00000017070872a5 */ /* 0x000fe4000f8e00ff */
[----:B------:R-:W-:Y:S02]  /*4bf0*/  @!UP2 USEL UR10, UR13, UR4, !UP0 ;  /* 0x000000040d0aa287 */ /* 0x000fe4000c000000 */
[----:B------:R-:W-:Y:S03]  /*4c00*/  @!UP2 UISETP.NE.AND UP0, UPT, UR22, 0x1, UPT ;  /* 0x000000011600a88c */ /* 0x000fe6000bf05270 */
[----:B------:R-:W-:Y:S02]  /*4c10*/  @!UP2 UMOV UR6, UR9 ;  /* 0x000000090006ac82 */ /* 0x000fe40008000000 */
[----:B------:R-:W2:Y:S02]  /*4c20*/  @!UP2 LDCU UR4, c[0x0][0xb20] ;  /* 0x00016400ff04a7ac */ /* 0x000ea40008000800 */
[----:B--2---:R-:W-:Y:S04]  /*4c30*/  @!UP2 USHF.R.U32.HI UR6, URZ, UR4, UR6 ;  /* 0x00000004ff06a299 */ /* 0x004fe80008011606 */
[----:B------:R-:W-:Y:S04]  /*4c40*/  @!UP2 USEL UR6, UR7, UR6, !UP0 ;  /* 0x000000060706a287 */ /* 0x000fe8000c000000 */
[----:B------:R-:W-:Y:S02]  /*4c50*/  @!UP2 UIADD3 UR4, UPT, UPT, -UR10, UR6, URZ ;  /* 0x000000060a04a290 */ /* 0x000fe4000fffe1ff */
[----:B------:R-:W-:Y:S02]  /*4c60*/  @!UP2 UIADD3 UR6, UPT, UPT, UR10, -UR6, URZ ;  /* 0x800000060a06a290 */ /* 0x000fe4000fffe0ff */
[----:B------:R-:W-:Y:S02]  /*4c70*/  @!UP2 UIMAD UR13, UR4, UR5, UR13 ;  /* 0x00000005040da2a4 */ /* 0x000fe4000f8e020d */
[----:B------:R-:W-:Y:S01]  /*4c80*/  @!UP2 UIMAD UR7, UR6, UR22, UR7 ;  /* 0x000000160607a2a4 */ /* 0x000fe2000f8e0207 */
[----:B------:R-:W-:Y:S11]  /*4c90*/  BRA.U UP3, `(.L_x_89) ;  /* 0x0000000103107547 */ /* 0x000ff6000b800000 */
[----:B------:R-:W-:Y:S04]  /*4ca0*/  MOV R7, UR34 ;  /* 0x0000002200077c02 */ /* 0x000fe80008000f00 */
[----:B------:R-:W-:Y:S04]  /*4cb0*/  SHF.L.U32 R7, R7, 0x1f, RZ ;  /* 0x0000001f07077819 */ /* 0x000fe800000006ff */
[----:B------:R-:W2:Y:S02]  /*4cc0*/  SYNCS.PHASECHK.TRANS64.TRYWAIT P2, [UR17+0x68], R7 ;  /* 0x00006807ff0075a7 */ /* 0x000ea40008041111 */
[----:B--2---:R-:W-:Y:S05]  /*4cd0*/  @!P2 BRA `(.L_x_90) ;  /* 0x000000280098a947 */ /* 0x004fea0003800000 */
.L_x_89:
[----:B------:R-:W-:Y:S05]  /*4ce0*/  @!P1 BRA `(.L_x_91) ;  /* 0x0000000000309947 */ /* 0x000fea0003800000 */
[----:B------:R-:W-:Y:S01]  /*4cf0*/  ISETP.NE.U32.AND P1, PT, R2, RZ, PT ;  /* 0x000000ff0200720c */ /* 0x000fe20003f25070 */
[----:B------:R-:W2:Y:S01]  /*4d00*/  LDCU.64 UR4, c[0x0][0x358] ;  /* 0x00006b00ff0477ac */ /* 0x000ea20008000a00 */
[----:B------:R-:W-:Y:S02]  /*4d10*/  IMAD.MOV.U32 R80, RZ, RZ, 0x1 ;  /* 0x00000001ff507424 */ /* 0x000fe400078e00ff */
[----:B------:R-:W-:Y:S11]  /*4d20*/  ISETP.NE.AND.EX P1, PT, R3, RZ, PT, P1 ;  /* 0x000000ff0300720c */ /* 0x000ff60003f25310 */
[----:B------:R-:W-:Y:S02]  /*4d30*/  @!UPT UIADD3 URZ, UPT, UPT, URZ, URZ, URZ ;  /* 0x000000fffffff290 */ /* 0x000fe4000fffe0ff */
[----:B------:R-:W3:Y:S01]  /*4d40*/  @P1 LDC.64 R8, c[0x0][0x888] ;  /* 0x00022200ff081b82 */ /* 0x000ee20000000a00 */
[----:B-1----:R-:W-:Y:S04]  /*4d50*/  @P1 IMAD R0, R4, UR36, RZ ;  /* 0x0000002404001c24 */ /* 0x002fe8000f8e02ff */
[----:B---3--:R-:W-:Y:S04]  /*4d60*/  @P1 IMAD.WIDE R8, R0, 0x4, R8 ;  /* 0x0000000400081825 */ /* 0x008fe800078e0208 */
[----:B------:R-:W-:Y:S01]  /*4d70*/  HFMA2 R0, -RZ, RZ, 0, 5.9604644775390625e-08 ;  /* 0x00000001ff007431 */ /* 0x000fe200000001ff */
[----:B--2--5:R2:W5:Y:S04]  /*4d80*/  @P1 LDG.E R39, desc[UR4][R8.64] ;  /* 0x0000000408271981 */ /* 0x024568000c1e1900 */
[----:B------:R-:W-:Y:S01]  /*4d90*/  @!P1 PRMT R80, R0, 0x7610, R80 ;  /* 0x0000761000509816 */ /* 0x000fe20000000050 */
[----:B--2---:R-:W3:Y:S06]  /*4da0*/  @!P1 LDC R39, c[0x0][0x880] ;  /* 0x00022000ff279b82 */ /* 0x004eec0000000800 */
.L_x_91:
[----:B---3-5:R-:W-:Y:S01]  /*4db0*/  @!P0 FSETP.EQ.AND P1, PT, R39, RZ, PT ;  /* 0x000000ff2700820b */ /* 0x028fe20003f22000 */
[----:B------:R-:W-:Y:S01]  /*4dc0*/  @!UPT UIADD3 URZ, UPT, UPT, URZ, URZ, URZ ;  /* 0x000000fffffff290 */ /* 0x000fe2000fffe0ff */
[----:B------:R-:W-:Y:S11]  /*4dd0*/  @!P0 BRA `(.L_x_92) ;  /* 0x0000000000188947 */ /* 0x000ff60003800000 */
[----:B------:R-:W-:Y:S02]  /*4de0*/  LOP3.LUT P0, RZ, R80, 0xff, RZ, 0xc0, !PT ;  /* 0x000000ff50ff7812 */ /* 0x000fe4000780c0ff */
[----:B------:R-:W-:Y:S04]  /*4df0*/  ISETP.NE.U32.AND P1, PT, R2, RZ, PT ;  /* 0x000000ff0200720c */ /* 0x000fe80003f25070 */
[----:B------:R-:W-:Y:S04]  /*4e00*/  ISETP.NE.AND.EX P1, PT, R3, RZ, PT, P1 ;  /* 0x000000ff0300720c */ /* 0x000fe80003f25310 */
[----:B------:R-:W-:Y:S03]  /*4e10*/  PLOP3.LUT P1, PT, P1, PT, PT, 0x8, 0x80 ;  /* 0x000000000080781c */ /* 0x000fe60000f2e170 */
[----:B------:R-:W-:Y:S11]  /*4e20*/  @P0 FSETP.EQ.AND P1, PT, R39, RZ, PT ;  /* 0x000000ff2700020b */ /* 0x000ff60003f22000 */
[----:B------:R-:W-:Y:S02]  /*4e30*/  @!UPT UIADD3 URZ, UPT, UPT, URZ, URZ, URZ ;  /* 0x000000fffffff290 */ /* 0x000fe4000fffe0ff */
.L_x_92:
[----:B------:R-:W2:Y:S01]  /*4e40*/  SYNCS.PHASECHK.TRANS64.TRYWAIT P0, [UR17+0x58], R6 ;  /* 0x00005806ff0075a7 */ /* 0x000ea20008001111 */
[----:B------:R-:W-:Y:S02]  /*4e50*/  ELECT P2, URZ, PT ;  /* 0x0000000000ff782f */ /* 0x000fe40003840000 */
[----:B------:R-:W-:Y:S01]  /*4e60*/  IADD3 R14, PT, PT, R14, 0x1, RZ ;  /* 0x000000010e0e7810 */ /* 0x000fe20007ffe0ff */
[----:B--2---:R-:W-:Y:S10]  /*4e70*/  @!P0 BRA `(.L_x_93) ;  /* 0x0000002800488947 */ /* 0x004ff40003800000 */
.L_x_149:
[----:B------:R-:W-:Y:S01]  /*4e80*/  PLOP3.LUT P1, PT, P1, P2, PT, 0xf2, 0x2f ;  /* 0x00000000002f781c */ /* 0x000fe20000f25e72 */
[----:B------:R-:W-:Y:S01]  /*4e90*/  UMOV UR18, 0x0 ;  /* 0x0000000000127882 */ /* 0x000fe20000000000 */
[----:B------:R-:W-:Y:S01]  /*4ea0*/  UMOV UR19, 0x10000000 ;  /* 0x1000000000137882 */ /* 0x000fe20000000000 */
[----:B------:R-:W-:Y:S01]  /*4eb0*/  UMOV UR12, UR36 ;  /* 0x00000024000c7c82 */ /* 0x000fe20008000000 */
[----:B------:R-:W-:Y:S01]  /*4ec0*/  LOP3.LUT R15, R15, 0x1, RZ, 0x3c, !PT ;  /* 0x000000010f0f7812 */ /* 0x000fe200078e3cff */
[----:B------:R-:W-:Y:S01]  /*4ed0*/  UPLOP3.LUT UP3, UPT, UPT, UPT, UPT, 0x80, 0x8 ;  /* 0x000000000008789c */ /* 0x000fe20003f6f070 */
[----:B------:R-:W-:Y:S07]  /*4ee0*/  UMOV UR36, UR24 ;  /* 0x0000001800247c82 */ /* 0x000fee0008000000 */
[----:B-1----:R-:W-:Y:S01]  /*4ef0*/  @!P1 IADD3 R6, P0, PT, R16, 0x580, RZ ;  /* 0x0000058010069810 */ /* 0x002fe20007f1e0ff */
[----:B------:R-:W-:Y:S03]  /*4f00*/  VOTEU.ALL UP0, P1 ;  /* 0x0000000000ff7886 */ /* 0x000fe60000800000 */
[----:B------:R-:W-:Y:S01]  /*4f10*/  @!P1 R2UR UR5, R6 ;  /* 0x00000000060592ca */ /* 0x000fe200000e0000 */
[----:B------:R-:W-:Y:S01]  /*4f20*/  @!P1 IMAD.X R0, RZ, RZ, R17, P0 ;  /* 0x000000ffff009224 */ /* 0x000fe200000e0611 */
[----:B------:R-:W-:Y:S01]  /*4f30*/  @!UP0 USHF.L.U32 UR10, UR45, 0x6, URZ ;  /* 0x000000062d0a8899 */ /* 0x000fe200080006ff */
[----:B------:R-:W-:Y:S01]  /*4f40*/  ISETP.NE.AND P0, PT, R14, 0x2, PT ;  /* 0x000000020e00780c */ /* 0x000fe20003f05270 */
[----:B------:R-:W-:Y:S02]  /*4f50*/  @!UP0 USHF.L.U32 UR11, UR46, 0x6, URZ ;  /* 0x000000062e0b8899 */ /* 0x000fe400080006ff */
[----:B------:R-:W-:Y:S01]  /*4f60*/  @!P1 R2UR UR4, R0 ;  /* 0x00000000000492ca */ /* 0x000fe200000e0000 */
[----:B------:R-:W-:Y:S01]  /*4f70*/  @!UP0 UIADD3 UR8, UPT, UPT, UR17, 0x200, URZ ;  /* 0x0000020011088890 */ /* 0x000fe2000fffe0ff */
[----:B------:R-:W-:Y:S01]  /*4f80*/  SEL R0, RZ, 0x1, P0 ;  /* 0x00000001ff007807 */ /* 0x000fe20000000000 */
[----:B------:R-:W-:Y:S01]  /*4f90*/  @!UP0 UIADD3 UR9, UPT, UPT, UR17, 0x50, URZ ;  /* 0x0000005011098890 */ /* 0x000fe2000fffe0ff */
[----:B------:R-:W-:Y:S01]  /*4fa0*/  SEL R14, R14, RZ, P0 ;  /* 0x000000ff0e0e7207 */ /* 0x000fe20000000000 */
[----:B------:R-:W-:Y:S01]  /*4fb0*/  VOTEU.ALL UP0, P1 ;  /* 0x0000000000ff7886 */ /* 0x000fe20000800000 */
[----:B------:R-:W-:Y:S01]  /*4fc0*/  LOP3.LUT R13, R13, R0, RZ, 0x3c, !PT ;  /* 0x000000000d0d7212 */ /* 0x000fe200078e3cff */
[----:B------:R-:W-:Y:S01]  /*4fd0*/  IMAD.U32 R6, RZ, RZ, UR5 ;  /* 0x00000005ff067e24 */ /* 0x000fe2000f8e00ff */
[----:B------:R-:W-:Y:S02]  /*4fe0*/  UIADD3 UR45, UPT, UPT, UR7, UR55, URZ ;  /* 0x00000037072d7290 */ /* 0x000fe4000fffe0ff */
[----:B------:R-:W-:Y:S03]  /*4ff0*/  UIADD3 UR46, UPT, UPT, UR13, UR58, URZ ;  /* 0x0000003a0d2e7290 */ /* 0x000fe6000fffe0ff */
[----:B------:R-:W-:Y:S01]  /*5000*/  IMAD.U32 R7, RZ, RZ, UR4 ;  /* 0x00000004ff077e24 */ /* 0x000fe2000f8e00ff */
[----:B------:R-:W-:Y:S04]  /*5010*/  @!P1 R2UR UR4, R6 ;  /* 0x00000000060492ca */ /* 0x000fe800000e0000 */
[----:B------:R-:W-:Y:S11]  /*5020*/  @!P1 R2UR UR5, R7 ;  /* 0x00000000070592ca */ /* 0x000ff600000e0000 */
[----:B------:R-:W-:Y:S02]  /*5030*/  @!UPT UIADD3 URZ, UPT, UPT, URZ, URZ, URZ ;  /* 0x000000fffffff290 */ /* 0x000fe4000fffe0ff */
[----:B------:R2:W-:Y:S01]  /*5040*/  @!UP0 UTMALDG.3D [UR8], [UR4], desc[UR18] ;  /* 0x00001208040085b4 */ /* 0x0005e20008011000 */
[----:B------:R2:W-:Y:S01]  /*5050*/  @!P1 SYNCS.ARRIVE.TRANS64.RED.A0TR RZ, [UR17+0x50], R12 ;  /* 0x0000500cffff99a7 */ /* 0x0005e20008300411 */
[----:B------:R-:W-:Y:S01]  /*5060*/  SYNCS.ARRIVE.TRANS64.RED.A1T0 RZ, [UR27], RZ ;  /* 0x000000ffffff79a7 */ /* 0x000fe2000810041b */
[----:B------:R-:W-:Y:S05]  /*5070*/  BRA.U UP1, `(.L_x_94) ;  /* 0xfffffff5018c7547 */ /* 0x000fea000b83ffff */
[----:B------:R-:W-:Y:S07]  /*5080*/  MOV R0, UR17 ;  /* 0x0000001100007c02 */ /* 0x000fee0008000f00 */
.L_x_95:
[----:B-1----:R-:W-:-:S04]  /*5090*/  SHF.L.U32 R2, R15, 0x1f, RZ ;  /* 0x0000001f0f027819 */ /* 0x002fc800000006ff */
[----:B------:R1:W3:Y:S03]  /*50a0*/  SYNCS.PHASECHK.TRANS64.TRYWAIT P0, [R0+URZ+0x58], R2 ;  /* 0x00005802000075a7 */ /* 0x0002e600080011ff */
[----:B---3--:R-:W-:Y:S05]  /*50b0*/  @!P0 NANOSLEEP.SYNCS 0x989680 ;  /* 0x009896800000895d */ /* 0x008fea0003900000 */
[----:B------:R-:W3:Y:S02]  /*50c0*/  @!P0 SYNCS.PHASECHK.TRANS64 P0, [R0+URZ+0x58], R2 ;  /* 0x00005802000085a7 */ /* 0x000ee400080010ff */
[----:B--23--:R-:W-:Y:S05]  /*50d0*/  @P0 EXIT ;  /* 0x000000000000094d */ /* 0x00cfea0003800000 */
[----:B------:R-:W-:Y:S05]  /*50e0*/  BRA `(.L_x_95) ;  /* 0xfffffffc00e87947 */ /* 0x000fea000383ffff */
.L_x_86:
[----:B------:R-:W-:-:S06]  /*50f0*/  UISETP.GE.AND UP0, UPT, UR13, 0x4, UPT ;  /* 0x000000040d00788c */ /* 0x000fcc000bf06270 */
[----:B------:R-:W-:-:S13]  /*5100*/  PLOP3.LUT P0, PT, PT, PT, UP0, 0x80, 0x8 ;  /* 0x000000000008781c */ /* 0x000fda0003f0f008 */
[----:B------:R-:W-:Y:S05]  /*5110*/  @!P0 EXIT ;  /* 0x000000000000894d */ /* 0x000fea0003800000 */
[----:B------:R-:W1:Y:S08]  /*5120*/  S2UR UR4, SR_CgaCtaId ;  /* 0x00000000000479c3 */ /* 0x000e700000008800 */
[----:B------:R-:W-:Y:S01]  /*5130*/  BAR.SYNC.DEFER_BLOCKING 0x6, 0xa0 ;  /* 0x0182800000007b1d */ /* 0x000fe20000010000 */
[----:B------:R-:W-:Y:S01]  /*5140*/  IMAD.SHL.U32 R6, R69, 0x40, RZ ;  /* 0x0000004045067824 */ /* 0x000fe200078e00ff */
[----:B------:R-:W-:Y:S01]  /*5150*/  SHF.R.U32.HI R7, RZ, 0x1, R69 ;  /* 0x00000001ff077819 */ /* 0x000fe20000011645 */
[----:B------:R-:W-:Y:S01]  /*5160*/  IMAD.SHL.U32 R3, R81, 0x800, RZ ;  /* 0x0000080051037824 */ /* 0x000fe200078e00ff */
[----:B------:R-:W-:Y:S01]  /*5170*/  CS2R R84, SRZ ;  /* 0x0000000000547805 */ /* 0x000fe2000001ff00 */
[C---:B------:R-:W-:Y:S01]  /*5180*/  IMAD.U32 R37, R69.reuse, 0x10000, RZ ;  /* 0x0001000045257824 */ /* 0x040fe200078e00ff */
[----:B------:R-:W-:Y:S01]  /*5190*/  UMOV UR44, 0x400 ;  /* 0x00000400002c7882 */ /* 0x000fe20000000000 */
[C---:B------:R-:W-:Y:S01]  /*51a0*/  LOP3.LUT R2, R6.reuse, 0x180, RZ, 0xc0, !PT ;  /* 0x0000018006027812 */ /* 0x040fe200078ec0ff */
[----:B------:R-:W2:Y:S01]  /*51b0*/  LDC.64 R74, c[0x0][0x888] ;  /* 0x00022200ff4a7b82 */ /* 0x000ea20000000a00 */
[----:B------:R-:W-:Y:S01]  /*51c0*/  LOP3.LUT R6, R6, 0x640, RZ, 0xc0, !PT ;  /* 0x0000064006067812 */ /* 0x000fe200078ec0ff */
[----:B------:R-:W-:Y:S01]  /*51d0*/  IMAD.MOV.U32 R36, RZ, RZ, RZ ;  /* 0x000000ffff247224 */ /* 0x000fe200078e00ff */
[----:B------:R-:W-:Y:S01]  /*51e0*/  LOP3.LUT R7, R2, 0x20, R7, 0xf8, !PT ;  /* 0x0000002002077812 */ /* 0x000fe200078ef807 */
[----:B------:R-:W-:Y:S01]  /*51f0*/  IMAD.SHL.U32 R2, R69, 0x8, RZ ;  /* 0x0000000845027824 */ /* 0x000fe200078e00ff */
[----:B------:R-:W-:Y:S01]  /*5200*/  LOP3.LUT R3, R6, 0x800, R3, 0xf8, !PT ;  /* 0x0000080006037812 */ /* 0x000fe200078ef803 */
[----:B------:R-:W-:Y:S01]  /*5210*/  IMAD.MOV.U32 R86, RZ, RZ, RZ ;  /* 0x000000ffff567224 */ /* 0x000fe200078e00ff */
[----:B------:R-:W3:Y:S01]  /*5220*/  LDCU UR53, c[0x0][0x370] ;  /* 0x00006e00ff3577ac */ /* 0x000ee20008000800 */
[----:B------:R-:W4:Y:S01]  /*5230*/  LDC.64 R76, c[0x0][0x890] ;  /* 0x00022400ff4c7b82 */ /* 0x000f220000000a00 */
[----:B------:R-:W-:Y:S01]  /*5240*/  LOP3.LUT R2, R7, 0x30, R2, 0x78, !PT ;  /* 0x0000003007027812 */ /* 0x000fe200078e7802 */
[----:B------:R-:W-:Y:S01]  /*5250*/  IMAD.MOV.U32 R83, RZ, RZ, RZ ;  /* 0x000000ffff537224 */ /* 0x000fe200078e00ff */
[----:B------:R-:W2:Y:S02]  /*5260*/  LDCU.64 UR62, c[0x0][0x348] ;  /* 0x00006900ff3e77ac */ /* 0x000ea40008000a00 */
[----:B------:R-:W-:Y:S01]  /*5270*/  LOP3.LUT R79, R3, R2, RZ, 0xfc, !PT ;  /* 0x00000002034f7212 */ /* 0x000fe200078efcff */
[----:B------:R-:W-:Y:S01]  /*5280*/  IMAD.SHL.U32 R3, R81, 0x200000, RZ ;  /* 0x0020000051037824 */ /* 0x000fe200078e00ff */
[----:B-1----:R-:W-:Y:S01]  /*5290*/  ULEA UR44, UR4, UR44, 0x18 ;  /* 0x0000002c042c7291 */ /* 0x002fe2000f8ec0ff */
[----:B------:R-:W1:Y:S01]  /*52a0*/  LDC.64 R72, c[0x0][0x8b0] ;  /* 0x00022c00ff487b82 */ /* 0x000e620000000a00 */
[----:B------:R-:W-:Y:S01]  /*52b0*/  IMAD.SHL.U32 R2, R69, 0x10, RZ ;  /* 0x0000001045027824 */ /* 0x000fe200078e00ff */
[----:B------:R-:W1:Y:S01]  /*52c0*/  LDCU UR41, c[0x0][0xb0c] ;  /* 0x00016180ff2977ac */ /* 0x000e620008000800 */
[----:B------:R-:W-:-:S02]  /*52d0*/  LOP3.LUT R3, R3, 0x200000, RZ, 0xc0, !PT ;  /* 0x0020000003037812 */ /* 0x000fc400078ec0ff */
[----:B------:R-:W-:Y:S01]  /*52e0*/  VIADD R78, R79, UR44 ;  /* 0x0000002c4f4e7c36 */ /* 0x000fe20008000000 */
[----:B------:R-:W-:Y:S01]  /*52f0*/  UIADD3 UR4, UPT, UPT, UR44, 0x1200, URZ ;  /* 0x000012002c047890 */ /* 0x000fe2000fffe0ff */
[----:B------:R-:W-:Y:S01]  /*5300*/  LOP3.LUT R37, R3, 0x400000, R37, 0xf8, !PT ;  /* 0x0040000003257812 */ /* 0x000fe200078ef825 */
[----:B------:R-:W3:Y:S01]  /*5310*/  LDS R0, [UR44+0x120] ;  /* 0x0001202cff007984 */ /* 0x000ee20008000800 */
[----:B------:R-:W1:Y:S01]  /*5320*/  LDC.64 R70, c[0x0][0x8a8] ;  /* 0x00022a00ff467b82 */ /* 0x000e620000000a00 */
[----:B------:R-:W-:Y:S01]  /*5330*/  LOP3.LUT R2, R2, 0x20, RZ, 0xc0, !PT ;  /* 0x0000002002027812 */ /* 0x000fe200078ec0ff */
[----:B------:R-:W1:Y:S01]  /*5340*/  LDCU UR61, c[0x0][0xb20] ;  /* 0x00016400ff3d77ac */ /* 0x000e620008000800 */
[----:B------:R-:W-:Y:S02]  /*5350*/  IMAD.U32 R87, RZ, RZ, UR4 ;  /* 0x00000004ff577e24 */ /* 0x000fe4000f8e00ff */
[----:B------:R-:W-:Y:S01]  /*5360*/  IADD3 R78, PT, PT, -R2, 0x200, R78 ;  /* 0x00000200024e7810 */ /* 0x000fe20007ffe14e */
[----:B------:R-:W1:Y:S01]  /*5370*/  LDCU UR39, c[0x0][0xb30] ;  /* 0x00016600ff2777ac */ /* 0x000e620008000800 */
[----:B------:R-:W1:Y:S01]  /*5380*/  LDCU.64 UR56, c[0x0][0x888] ;  /* 0x00011100ff3877ac */ /* 0x000e620008000a00 */
[----:B------:R-:W1:Y:S01]  /*5390*/  LDCU.64 UR42, c[0x0][0xb28] ;  /* 0x00016500ff2a77ac */ /* 0x000e620008000a00 */
[----:B------:R-:W1:Y:S01]  /*53a0*/  LDCU.128 UR48, c[0x0][0xb10] ;  /* 0x00016200ff3077ac */ /* 0x000e620008000c00 */
[----:B------:R-:W1:Y:S01]  /*53b0*/  LDCU UR52, c[0x0][0x374] ;  /* 0x00006e80ff3477ac */ /* 0x000e620008000800 */
[----:B------:R-:W-:Y:S01]  /*53c0*/  UIADD3 UR59, UPT, UPT, UR44, 0x200, URZ ;  /* 0x000002002c3b7890 */ /* 0x000fe2000fffe0ff */
[----:B--234-:R-:W-:-:S11]  /*53d0*/  IMAD.IADD R37, R0, 0x1, R37 ;  /* 0x0000000100257824 */ /* 0x01cfd600078e0225 */
.L_x_113:
[----:B------:R-:W-:Y:S02]  /*53e0*/  LEA R3, R83, UR44, 0x3 ;  /* 0x0000002c53037c11 */ /* 0x000fe4000f8e18ff */
[----:B------:R-:W-:Y:S02]  /*53f0*/  SHF.L.U32 R0, R85, 0x1f, RZ ;  /* 0x0000001f55007819 */ /* 0x000fe400000006ff */
[----:B-1----:R-:W-:Y:S02]  /*5400*/  LEA R4, R83, UR44, 0x4 ;  /* 0x0000002c53047c11 */ /* 0x002fe4000f8e20ff */
[----:B------:R-:W2:Y:S02]  /*5410*/  SYNCS.PHASECHK.TRANS64.TRYWAIT P0, [R3+URZ+0x70], R0 ;  /* 0x00007000030075a7 */ /* 0x000ea400080011ff */
[----:B--2---:R-:W-:Y:S05]  /*5420*/  @!P0 BRA `(.L_x_96) ;  /* 0x0000002000f48947 */ /* 0x004fea0003800000 */
.L_x_150:
[----:B------:R-:W3:Y:S01]  /*5430*/  LDS.128 R4, [R4+0x100] ;  /* 0x0001000004047984 */ /* 0x000ee20000000c00 */
[----:B------:R-:W-:Y:S01]  /*5440*/  UISETP.GE.AND UP0, UPT, UR40, 0x1, UPT ;  /* 0x000000012800788c */ /* 0x000fe2000bf06270 */
[----:B------:R-:W-:Y:S01]  /*5450*/  @!PT LDS RZ, [RZ] ;  /* 0x00000000fffff984 */ /* 0x000fe20000000800 */
[----:B------:R-:W-:Y:S01]  /*5460*/  @!PT LDS RZ, [RZ] ;  /* 0x00000000fffff984 */ /* 0x000fe20000000800 */
[----:B------:R-:W-:Y:S01]  /*5470*/  @!PT LDS RZ, [RZ] ;  /* 0x00000000fffff984 */ /* 0x000fe20000000800 */
[----:B------:R-:W-:Y:S01]  /*5480*/  @!PT LDS RZ, [RZ] ;  /* 0x00000000fffff984 */ /* 0x000fe20000000800 */
[----:B------:R4:W-:Y:S06]  /*5490*/  MEMBAR.ALL.CTA ;  /* 0x0000000000007992 */ /* 0x0009ec0000008000 */
[----:B----4-:R-:W4:Y:S01]  /*54a0*/  FENCE.VIEW.ASYNC.S ;  /* 0x00000000000073c6 */ /* 0x010f220000000000 */
[----:B---3--:R-:W-:Y:S11]  /*54b0*/  LOP3.LUT P0, RZ, R6, 0x1, RZ, 0xc0, !PT ;  /* 0x0000000106ff7812 */ /* 0x008ff6000780c0ff */
[----:B------:R-:W-:Y:S02]  /*54c0*/  @!UPT UIADD3 URZ, UPT, UPT, URZ, URZ, URZ ;  /* 0x000000fffffff290 */ /* 0x000fe4000fffe0ff */
[----:B----4-:R-:W-:Y:S01]  /*54d0*/  VOTEU.ANY UP1, P0 ;  /* 0x0000000000ff7886 */ /* 0x010fe20000020100 */
[----:B------:R-:W-:Y:S01]  /*54e0*/  PLOP3.LUT P0, PT, PT, PT, UP1, 0x80, 0x8 ;  /* 0x000000000008781c */ /* 0x000fe20003f0f018 */
[----:B------:R-:W-:Y:S11]  /*54f0*/  UP2UR UR47, UPR, URZ, 0x2 ;  /* 0x00000002ff2f7883 */ /* 0x000ff60008000000 */
[----:B------:R-:W-:Y:S01]  /*5500*/  @!UPT UIADD3 URZ, UPT, UPT, URZ, URZ, URZ ;  /* 0x000000fffffff290 */ /* 0x000fe2000fffe0ff */
        /* <DEDUP_REMOVED lines=13> */
[----:B-1----:R-:W-:Y:S02]  /*55e0*/  UIMAD.WIDE.U32 UR4, UR52, UR51, URZ ;  /* 0x00000033340472a5 */ /* 0x002fe4000f8e00ff */
[----:B------:R-:W-:Y:S02]  /*55f0*/  UIMAD.WIDE.U32 UR6, UR53, UR48, URZ ;  /* 0x00000030350672a5 */ /* 0x000fe4000f8e00ff */
[----:B------:R-:W-:Y:S02]  /*5600*/  UISETP.NE.AND UP0, UPT, UR50, 0x1, UPT ;  /* 0x000000013200788c */ /* 0x000fe4000bf05270 */
[----:B------:R-:W-:Y:S02]  /*5610*/  UIMAD.WIDE.U32 UR8, UR37, UR51, URZ ;  /* 0x00000033250872a5 */ /* 0x000fe4000f8e00ff */
[----:B------:R-:W-:Y:S02]  /*5620*/  UIMAD.WIDE.U32 UR10, UR38, UR48, URZ ;  /* 0x00000030260a72a5 */ /* 0x000fe4000f8e00ff */
[----:B------:R-:W-:Y:S02]  /*5630*/  UISETP.NE.AND UP1, UPT, UR41, 0x1, UPT ;  /* 0x000000012900788c */ /* 0x000fe4000bf25270 */
[----:B------:R-:W-:Y:S01]  /*5640*/  UISETP.NE.AND UP2, UPT, UR40, 0x1, UPT ;  /* 0x000000012800788c */ /* 0x000fe2000bf45270 */
[----:B------:R-:W-:Y:S02]  /*5650*/  UMOV UR4, UR5 ;  /* 0x0000000500047c82 */ /* 0x000fe40008000000 */
[----:B------:R-:W-:Y:S03]  /*5660*/  USHF.R.U32.HI UR5, URZ, UR61, UR4 ;  /* 0x0000003dff057299 */ /* 0x000fe60008011604 */
[----:B------:R-:W-:Y:S02]  /*5670*/  UMOV UR4, UR7 ;  /* 0x0000000700047c82 */ /* 0x000fe40008000000 */
[----:B------:R-:W-:Y:S02]  /*5680*/  USHF.R.U32.HI UR7, URZ, UR49, UR4 ;  /* 0x00000031ff077299 */ /* 0x000fe40008011604 */
[----:B------:R-:W-:Y:S02]  /*5690*/  USEL UR4, UR52, UR5, !UP0 ;  /* 0x0000000534047287 */ /* 0x000fe4000c000000 */
[----:B------:R-:W-:Y:S01]  /*56a0*/  USEL UR7, UR53, UR7, !UP1 ;  /* 0x0000000735077287 */ /* 0x000fe2000c800000 */
[----:B------:R-:W-:Y:S01]  /*56b0*/  UMOV UR5, UR9 ;  /* 0x0000000900057c82 */ /* 0x000fe20008000000 */
[----:B------:R-:W-:Y:S02]  /*56c0*/  UIMAD.WIDE.U32 UR8, UR4, UR42, URZ ;  /* 0x0000002a040872a5 */ /* 0x000fe4000f8e00ff */
[----:B------:R-:W-:Y:S03]  /*56d0*/  USHF.R.U32.HI UR6, URZ, UR61, UR5 ;  /* 0x0000003dff067299 */ /* 0x000fe60008011605 */
[----:B------:R-:W-:Y:S01]  /*56e0*/  UMOV UR5, UR11 ;  /* 0x0000000b00057c82 */ /* 0x000fe20008000000 */
[----:B------:R-:W-:Y:S02]  /*56f0*/  UIMAD.WIDE.U32 UR10, UR7, UR42, URZ ;  /* 0x0000002a070a72a5 */ /* 0x000fe4000f8e00ff */
[----:B------:R-:W-:Y:S02]  /*5700*/  USHF.R.U32.HI UR12, URZ, UR49, UR5 ;  /* 0x00000031ff0c7299 */ /* 0x000fe40008011605 */
[----:B------:R-:W-:Y:S01]  /*5710*/  USEL UR6, UR37, UR6, !UP0 ;  /* 0x0000000625067287 */ /* 0x000fe2000c000000 */
[----:B------:R-:W-:Y:S02]  /*5720*/  UMOV UR5, UR9 ;  /* 0x0000000900057c82 */ /* 0x000fe40008000000 */
[----:B------:R-:W-:Y:S01]  /*5730*/  UMOV UR10, UR11 ;  /* 0x0000000b000a7c82 */ /* 0x000fe20008000000 */
[----:B------:R-:W-:Y:S02]  /*5740*/  @UP2 USHF.R.U32.HI UR4, URZ, UR43, UR5 ;  /* 0x0000002bff042299 */ /* 0x000fe40008011605 */
[----:B------:R-:W-:Y:S02]  /*5750*/  @UP2 USHF.R.U32.HI UR7, URZ, UR43, UR10 ;  /* 0x0000002bff072299 */ /* 0x000fe4000801160a */
[----:B------:R-:W-:Y:S02]  /*5760*/  UIMAD UR4, UR40, UR4, URZ ;  /* 0x00000004280472a4 */ /* 0x000fe4000f8e02ff */
[----:B------:R-:W-:Y:S02]  /*5770*/  UIMAD.WIDE.U32 UR10, UR6, UR42, URZ ;  /* 0x0000002a060a72a5 */ /* 0x000fe4000f8e00ff */
[----:B------:R-:W-:Y:S02]  /*5780*/  USEL UR5, UR38, UR12, !UP1 ;  /* 0x0000000c26057287 */ /* 0x000fe4000c800000 */
[----:B------:R-:W-:Y:S02]  /*5790*/  UIMAD UR8, UR40, UR7, URZ ;  /* 0x00000007280872a4 */ /* 0x000fe4000f8e02ff */
[----:B------:R-:W-:Y:S03]  /*57a0*/  UISETP.GE.AND UP0, UPT, UR6, UR4, UPT ;  /* 0x000000040600728c */ /* 0x000fe6000bf06270 */
[----:B------:R-:W-:Y:S01]  /*57b0*/  UMOV UR4, UR11 ;  /* 0x0000000b00047c82 */ /* 0x000fe20008000000 */
[----:B------:R-:W-:Y:S02]  /*57c0*/  UISETP.GE.OR UP0, UPT, UR5, UR8, UP0 ;  /* 0x000000080500728c */ /* 0x000fe40008706670 */
[----:B------:R-:W-:Y:S02]  /*57d0*/  USHF.R.U32.HI UR4, URZ, UR43, UR4 ;  /* 0x0000002bff047299 */ /* 0x000fe40008011604 */
[----:B------:R-:W-:Y:S02]  /*57e0*/  UIMAD.WIDE.U32 UR8, UR5, UR42, URZ ;  /* 0x0000002a050872a5 */ /* 0x000fe4000f8e00ff */
[----:B------:R-:W-:Y:S02]  /*57f0*/  USEL UR11, UR6, UR4, !UP2 ;  /* 0x00000004060b7287 */ /* 0x000fe4000d000000 */
[----:B------:R-:W-:Y:S02]  /*5800*/  UIADD3 UR8, UPT, UPT, -UR5, URZ, URZ ;  /* 0x000000ff05087290 */ /* 0x000fe4000fffe1ff */
[----:B------:R-:W-:Y:S01]  /*5810*/  UIADD3 UR10, UPT, UPT, -UR11, URZ, URZ ;  /* 0x000000ff0b0a7290 */ /* 0x000fe2000fffe1ff */
[----:B------:R-:W-:Y:S01]  /*5820*/  @!UP0 UMOV UR4, UR9 ;  /* 0x0000000900048c82 */ /* 0x000fe20008000000 */
[----:B------:R-:W-:Y:S02]  /*5830*/  UIADD3 UR9, UPT, UPT, -UR6, URZ, URZ ;  /* 0x000000ff06097290 */ /* 0x000fe4000fffe1ff */
[----:B------:R-:W-:Y:S02]  /*5840*/  @!UP0 USHF.R.U32.HI UR4, URZ, UR43, UR4 ;  /* 0x0000002bff048299 */ /* 0x000fe40008011604 */
[----:B------:R-:W-:Y:S02]  /*5850*/  UIMAD UR10, UR40, UR10, UR6 ;  /* 0x0000000a280a72a4 */ /* 0x000fe4000f8e0206 */
[----:B------:R-:W-:Y:S04]  /*5860*/  @!UP0 USEL UR4, UR5, UR4, !UP2 ;  /* 0x0000000405048287 */ /* 0x000fe8000d000000 */
[----:B------:R-:W-:Y:S02]  /*5870*/  @!UP0 UIMAD UR10, UR7, UR10, UR4 ;  /* 0x0000000a070a82a4 */ /* 0x000fe4000f8e0204 */
[----:B------:R-:W-:Y:S02]  /*5880*/  @!UP0 UIADD3 UR11, UPT, UPT, UR11, -UR4, URZ ;  /* 0x800000040b0b8290 */ /* 0x000fe4000fffe0ff */
[----:B------:R-:W-:Y:S02]  /*5890*/  UIMAD UR7, UR41, UR8, UR38 ;  /* 0x00000008290772a4 */ /* 0x000fe4000f8e0226 */
[----:B------:R-:W-:Y:S02]  /*58a0*/  @!UP0 UIMAD UR6, UR11, UR40, UR5 ;  /* 0x000000280b0682a4 */ /* 0x000fe4000f8e0205 */
[----:B------:R-:W-:Y:S01]  /*58b0*/  UIMAD UR4, UR50, UR9, UR37 ;  /* 0x00000009320472a4 */ /* 0x000fe2000f8e0225 */
[----:B------:R-:W-:Y:S02]  /*58c0*/  @!UP0 UMOV UR5, UR10 ;  /* 0x0000000a00058c82 */ /* 0x000fe40008000000 */
[----:B------:R-:W-:Y:S02]  /*58d0*/  UIMAD UR38, UR5, UR41, UR7 ;  /* 0x00000029052672a4 */ /* 0x000fe4000f8e0207 */
[----:B------:R-:W-:Y:S11]  /*58e0*/  UIMAD UR37, UR6, UR50, UR4 ;  /* 0x00000032062572a4 */ /* 0x000ff6000f8e0204 */
[----:B------:R-:W-:Y:S01]  /*58f0*/  @!UPT UIADD3 URZ, UPT, UPT, URZ, URZ, URZ ;  /* 0x000000fffffff290 */ /* 0x000fe2000fffe0ff */
.L_x_97:
[----:B-1----:R-:W-:Y:S01]  /*5900*/  UISETP.NE.AND UP0, UPT, UR39, 0x1, UPT ;  /* 0x000000012700788c */ /* 0x002fe2000bf05270 */
[----:B------:R-:W-:Y:S10]  /*5910*/  IADD3 R83, PT, PT, R83, 0x1, RZ ;  /* 0x0000000153537810 */ /* 0x000ff40007ffe0ff */
[----:B------:R-:W1:Y:S01]  /*5920*/  @!UP0 LDCU.128 UR12, c[0x0][0xb10] ;  /* 0x00016200ff0c87ac */ /* 0x000e620008000c00 */
[----:B------:R-:W3:Y:S01]  /*5930*/  @!UP0 LDCU UR5, c[0x0][0xb0c] ;  /* 0x00016180ff0587ac */ /* 0x000ee20008000800 */
[----:B------:R-:W4:Y:S01]  /*5940*/  @!UP0 LDCU UR10, c[0x0][0xb20] ;  /* 0x00016400ff0a87ac */ /* 0x000f220008000800 */
[----:B-1----:R-:W-:Y:S02]  /*5950*/  UIMAD.WIDE.U32 UR8, UR38, UR12, URZ ;  /* 0x0000000c260872a5 */ /* 0x002fe4000f8e00ff */
[----:B------:R-:W-:Y:S02]  /*5960*/  UIMAD.WIDE.U32 UR6, UR37, UR15, URZ ;  /* 0x0000000f250672a5 */ /* 0x000fe4000f8e00ff */
[----:B------:R-:W-:Y:S03]  /*5970*/  @!UP0 UISETP.NE.AND UP1, UPT, UR14, 0x1, UPT ;  /* 0x000000010e00888c */ /* 0x000fe6000bf25270 */
[----:B------:R-:W-:Y:S01]  /*5980*/  @!UP0 UMOV UR4, UR9 ;  /* 0x0000000900048c82 */ /* 0x000fe20008000000 */
[----:B---3--:R-:W-:Y:S02]  /*5990*/  @!UP0 UISETP.NE.AND UP2, UPT, UR5, 0x1, UPT ;  /* 0x000000010500888c */ /* 0x008fe4000bf45270 */
[----:B------:R-:W-:Y:S01]  /*59a0*/  @!UP0 USHF.R.U32.HI UR4, URZ, UR13, UR4 ;  /* 0x0000000dff048299 */ /* 0x000fe20008011604 */
[----:B------:R-:W-:Y:S02]  /*59b0*/  @!UP0 UMOV UR6, UR7 ;  /* 0x0000000700068c82 */ /* 0x000fe40008000000 */
[----:B----4-:R-:W-:Y:S02]  /*59c0*/  @!UP0 USHF.R.U32.HI UR6, URZ, UR10, UR6 ;  /* 0x0000000aff068299 */ /* 0x010fe40008011606 */
[----:B------:R-:W-:Y:S02]  /*59d0*/  @!UP0 USEL UR7, UR38, UR4, !UP2 ;  /* 0x0000000426078287 */ /* 0x000fe4000d000000 */
[----:B------:R-:W-:Y:S04]  /*59e0*/  @!UP0 USEL UR6, UR37, UR6, !UP1 ;  /* 0x0000000625068287 */ /* 0x000fe8000c800000 */
[----:B------:R-:W-:Y:S02]  /*59f0*/  @!UP0 UIADD3 UR4, UPT, UPT, -UR7, UR6, URZ ;  /* 0x0000000607048290 */ /* 0x000fe4000fffe1ff */
[----:B------:R-:W-:Y:S02]  /*5a00*/  @!UP0 UIADD3 UR6, UPT, UPT, UR7, -UR6, URZ ;  /* 0x8000000607068290 */ /* 0x000fe4000fffe0ff */
[----:B------:R-:W-:Y:S02]  /*5a10*/  @!UP0 UIMAD UR38, UR4, UR5, UR38 ;  /* 0x00000005042682a4 */ /* 0x000fe4000f8e0226 */
[----:B------:R-:W-:Y:S02]  /*5a20*/  @!UP0 UIMAD UR37, UR6, UR14, UR37 ;  /* 0x0000000e062582a4 */ /* 0x000fe4000f8e0225 */
[----:B------:R-:W-:Y:S09]  /*5a30*/  ULOP3.LUT UP0, URZ, UR59, 0x1b0, URZ, 0xc0, !UPT ;  /* 0x000001b03bff7892 */ /* 0x000ff2000f80c0ff */
[----:B------:R-:W-:Y:S05]  /*5a40*/  BRA.U !UP0, `(.L_x_98) ;  /* 0x0000000108407547 */ /* 0x000fea000b800000 */
[----:B------:R-:W1:Y:S01]  /*5a50*/  LDCU.64 UR8, c[0x4][0x80] ;  /* 0x01001000ff0877ac */ /* 0x000e620008000a00 */
[----:B------:R-:W-:Y:S01]  /*5a60*/  MOV R3, 0x0 ;  /* 0x0000000000037802 */ /* 0x000fe20000000f00 */
[----:B------:R-:W-:Y:S02]  /*5a70*/  HFMA2 R12, -RZ, RZ, 0, 5.9604644775390625e-08 ;  /* 0x00000001ff0c7431 */ /* 0x000fe400000001ff */
[----:B------:R-:W-:Y:S02]  /*5a80*/  IMAD.MOV.U32 R8, RZ, RZ, 0x70 ;  /* 0x00000070ff087424 */ /* 0x000fe400078e00ff */
[----:B------:R-:W-:Y:S01]  /*5a90*/  IMAD.MOV.U32 R13, RZ, RZ, RZ ;  /* 0x000000ffff0d7224 */ /* 0x000fe200078e00ff */
[----:B------:R-:W3:Y:S01]  /*5aa0*/  LDCU.64 UR6, c[0x4][0x88] ;  /* 0x01001100ff0677ac */ /* 0x000ee20008000a00 */
[----:B------:R-:W4:Y:S01]  /*5ab0*/  LDC.64 R2, c[0x4][R3] ;  /* 0x0100000003027b82 */ /* 0x000f220000000a00 */
[----:B------:R-:W2:Y:S01]  /*5ac0*/  LDCU.64 UR4, c[0x4][0x8] ;  /* 0x01000100ff0477ac */ /* 0x000ea20008000a00 */
[----:B-1----:R-:W-:Y:S01]  /*5ad0*/  MOV R5, UR9 ;  /* 0x0000000900057c02 */ /* 0x002fe20008000f00 */
[----:B------:R-:W-:Y:S01]  /*5ae0*/  IMAD.U32 R4, RZ, RZ, UR8 ;  /* 0x00000008ff047e24 */ /* 0x000fe2000f8e00ff */
[----:B---3--:R-:W-:Y:S01]  /*5af0*/  MOV R7, UR7 ;  /* 0x0000000700077c02 */ /* 0x008fe20008000f00 */
[----:B------:R-:W-:Y:S01]  /*5b00*/  IMAD.U32 R6, RZ, RZ, UR6 ;  /* 0x00000006ff067e24 */ /* 0x000fe2000f8e00ff */
[----:B--2---:R-:W-:Y:S01]  /*5b10*/  MOV R11, UR5 ;  /* 0x00000005000b7c02 */ /* 0x004fe20008000f00 */
[----:B------:R-:W-:Y:S02]  /*5b20*/  IMAD.U32 R10, RZ, RZ, UR4 ;  /* 0x00000004ff0a7e24 */ /* 0x000fe4000f8e00ff */
[----:B------:R-:W-:Y:S07]  /*5b30*/  LEPC R20, `(.L_x_98) ;  /* 0x000000001014794e */ /* 0x000fee0000000000 */
[----:B----45:R-:W-:Y:S05]  /*5b40*/  CALL.ABS.NOINC R2 ;  /* 0x0000000002007343 */ /* 0x030fea0003c00000 */
.L_x_98:
[----:B------:R-:W-:Y:S01]  /*5b50*/  LOP3.LUT P0, RZ, R87, 0x1b0, RZ, 0xc0, !PT ;  /* 0x000001b057ff7812 */ /* 0x000fe2000780c0ff */
[----:B------:R-:W-:Y:S11]  /*5b60*/  BSSY.RECONVERGENT B6, `(.L_x_99) ;  /* 0x0000013000067945 */ /* 0x000ff60003800200 */
[----:B------:R-:W-:Y:S01]  /*5b70*/  @!UPT UIADD3 URZ, UPT, UPT, URZ, URZ, URZ ;  /* 0x000000fffffff290 */ /* 0x000fe2000fffe0ff */
[----:B------:R-:W-:Y:S05]  /*5b80*/  @!P0 BRA `(.L_x_100) ;  /* 0x0000000000408947 */ /* 0x000fea0003800000 */
        /* <DEDUP_REMOVED lines=16> */
.L_x_100:
[----:B------:R-:W-:Y:S05]  /*5c90*/  BSYNC.RECONVERGENT B6 ;  /* 0x0000000000067941 */ /* 0x000fea0003800200 */
.L_x_99:
[----:B------:R-:W-:Y:S01]  /*5ca0*/  ISETP.NE.U32.AND P3, PT, R76, RZ, PT ;  /* 0x000000ff4c00720c */ /* 0x000fe20003f65070 */
[----:B------:R-:W-:Y:S01]  /*5cb0*/  UISETP.NE.AND UP1, UPT, UR60, URZ, UPT ;  /* 0x000000ff3c00728c */ /* 0x000fe2000bf25270 */
[----:B------:R-:W-:Y:S02]  /*5cc0*/  ISETP.NE.U32.AND P4, PT, R72, RZ, PT ;  /* 0x000000ff4800720c */ /* 0x000fe40003f85070 */
[----:B------:R-:W-:Y:S02]  /*5cd0*/  ISETP.NE.AND.EX P3, PT, R77, RZ, PT, P3 ;  /* 0x000000ff4d00720c */ /* 0x000fe40003f65330 */
[----:B------:R-:W-:Y:S02]  /*5ce0*/  PLOP3.LUT P1, PT, PT, PT, PT, 0x8, 0x80 ;  /* 0x000000000080781c */ /* 0x000fe40003f2e170 */
[----:B------:R-:W-:Y:S02]  /*5cf0*/  PLOP3.LUT P0, PT, PT, PT, UP1, 0x80, 0x8 ;  /* 0x000000000008781c */ /* 0x000fe40003f0f018 */
[----:B------:R-:W-:Y:S02]  /*5d00*/  ISETP.NE.AND.EX P4, PT, R73, RZ, PT, P4 ;  /* 0x000000ff4900720c */ /* 0x000fe40003f85340 */
[----:B------:R-:W1:Y:S09]  /*5d10*/  @UP1 LDCU.64 UR4, c[0x0][0x888] ;  /* 0x00011100ff0417ac */ /* 0x000e720008000a00 */
[----:B------:R-:W-:Y:S01]  /*5d20*/  @P0 PLOP3.LUT P1, PT, P3, PT, PT, 0x80, 0x8 ;  /* 0x000000000008081c */ /* 0x000fe20001f2f070 */
[----:B-1----:R-:W-:Y:S04]  /*5d30*/  @UP1 UISETP.NE.U32.AND UP0, UPT, UR4, URZ, UPT ;  /* 0x000000ff0400128c */ /* 0x002fe8000bf05070 */
[----:B------:R-:W-:Y:S04]  /*5d40*/  @UP1 UISETP.NE.AND.EX UP0, UPT, UR5, URZ, UPT, UP0 ;  /* 0x000000ff0500128c */ /* 0x000fe8000bf05300 */
[----:B------:R-:W-:Y:S01]  /*5d50*/  @UP1 USEL UR4, URZ, 0xffffffff, UP0 ;  /* 0xffffffffff041887 */ /* 0x000fe20008000000 */
[----:B------:R-:W-:Y:S11]  /*5d60*/  @!P3 BRA `(.L_x_101) ;  /* 0x000000000030b947 */ /* 0x000ff60003800000 */
[----:B------:R-:W-:Y:S01]  /*5d70*/  ISETP.NE.U32.AND P2, PT, R74, RZ, PT ;  /* 0x000000ff4a00720c */ /* 0x000fe20003f45070 */
[----:B------:R-:W1:Y:S01]  /*5d80*/  LDCU.64 UR6, c[0x0][0x358] ;  /* 0x00006b00ff0677ac */ /* 0x000e620008000a00 */
[----:B------:R-:W-:Y:S02]  /*5d90*/  IMAD.MOV.U32 R80, RZ, RZ, 0x1 ;  /* 0x00000001ff507424 */ /* 0x000fe400078e00ff */
[----:B------:R-:W-:Y:S11]  /*5da0*/  ISETP.NE.AND.EX P2, PT, R75, RZ, PT, P2 ;  /* 0x000000ff4b00720c */ /* 0x000ff60003f45320 */
[----:B------:R-:W-:Y:S02]  /*5db0*/  @!UPT UIADD3 URZ, UPT, UPT, URZ, URZ, URZ ;  /* 0x000000fffffff290 */ /* 0x000fe4000fffe0ff */
[----:B------:R-:W3:Y:S01]  /*5dc0*/  @P2 LDC.64 R2, c[0x0][0x888] ;  /* 0x00022200ff022b82 */ /* 0x000ee20000000a00 */
[----:B--2---:R-:W-:Y:S04]  /*5dd0*/  @P2 IMAD R0, R76, UR36, RZ ;  /* 0x000000244c002c24 */ /* 0x004fe8000f8e02ff */
[----:B---3--:R-:W-:Y:S04]  /*5de0*/  @P2 IMAD.WIDE R2, R0, 0x4, R2 ;  /* 0x0000000400022825 */ /* 0x008fe800078e0202 */
[----:B------:R-:W-:Y:S01]  /*5df0*/  HFMA2 R0, -RZ, RZ, 0, 5.9604644775390625e-08 ;  /* 0x00000001ff007431 */ /* 0x000fe200000001ff */
[----:B-1---5:R1:W5:Y:S04]  /*5e00*/  @P2 LDG.E R39, desc[UR6][R2.64] ;  /* 0x0000000602272981 */ /* 0x022368000c1e1900 */
[----:B------:R-:W-:Y:S01]  /*5e10*/  @!P2 PRMT R80, R0, 0x7610, R80 ;  /* 0x000076100050a816 */ /* 0x000fe20000000050 */
[----:B-1----:R-:W3:Y:S06]  /*5e20*/  @!P2 LDC R39, c[0x0][0x880] ;  /* 0x00022000ff27ab82 */ /* 0x002eec0000000800 */
.L_x_101:
[----:B------:R-:W-:Y:S05]  /*5e30*/  @!P4 BRA `(.L_x_102) ;  /* 0x000000000024c947 */ /* 0x000fea0003800000 */
[----:B------:R-:W-:Y:S01]  /*5e40*/  ISETP.NE.U32.AND P2, PT, R70, RZ, PT ;  /* 0x000000ff4600720c */ /* 0x000fe20003f45070 */
[----:B------:R-:W1:Y:S03]  /*5e50*/  LDCU.64 UR6, c[0x0][0x358] ;  /* 0x00006b00ff0677ac */ /* 0x000e660008000a00 */
[----:B------:R-:W-:Y:S11]  /*5e60*/  ISETP.NE.AND.EX P2, PT, R71, RZ, PT, P2 ;  /* 0x000000ff4700720c */ /* 0x000ff60003f45320 */
[----:B------:R-:W-:Y:S02]  /*5e70*/  @!UPT UIADD3 URZ, UPT, UPT, URZ, URZ, URZ ;  /* 0x000000fffffff290 */ /* 0x000fe4000fffe0ff */
[----:B------:R-:W4:Y:S01]  /*5e80*/  @P2 LDC.64 R2, c[0x0][0x8a8] ;  /* 0x00022a00ff022b82 */ /* 0x000f220000000a00 */
[----:B--2---:R-:W-:Y:S04]  /*5e90*/  @P2 IMAD R0, R72, UR36, RZ ;  /* 0x0000002448002c24 */ /* 0x004fe8000f8e02ff */
[----:B----4-:R-:W-:Y:S05]  /*5ea0*/  @P2 IMAD.WIDE R2, R0, 0x4, R2 ;  /* 0x0000000400022825 */ /* 0x010fea00078e0202 */
[----:B-1---5:R1:W5:Y:S02]  /*5eb0*/  @P2 LDG.E R38, desc[UR6][R2.64] ;  /* 0x0000000602262981 */ /* 0x022364000c1e1900 */
[----:B-1----:R-:W4:Y:S02]  /*5ec0*/  @!P2 LDC R38, c[0x0][0x8a0] ;  /* 0x00022800ff26ab82 */ /* 0x002f240000000800 */
.L_x_102:
[----:B---3-5:R-:W-:Y:S01]  /*5ed0*/  @P0 FSETP.NEU.AND P4, PT, R39, RZ, PT ;  /* 0x000000ff2700020b */ /* 0x028fe20003f8d000 */
[----:B--2---:R-:W-:Y:S01]  /*5ee0*/  IMAD.U32 R0, RZ, RZ, UR4 ;  /* 0x00000004ff007e24 */ /* 0x004fe2000f8e00ff */
[----:B------:R-:W-:Y:S01]  /*5ef0*/  @P0 LOP3.LUT P2, RZ, R80, 0xff, RZ, 0xc0, !PT ;  /* 0x000000ff50ff0812 */ /* 0x000fe2000784c0ff */
[----:B------:R-:W-:Y:S01]  /*5f00*/  BSSY B1, `(.L_x_103) ;  /* 0x0000035000017945 */ /* 0x000fe20003800000 */
[----:B------:R-:W-:Y:S02]  /*5f10*/  @P0 SEL R2, RZ, 0xffffffff, P4 ;  /* 0xffffffffff020807 */ /* 0x000fe40002000000 */
[----:B------:R-:W-:Y:S02]  /*5f20*/  CS2R R18, SRZ ;  /* 0x0000000000127805 */ /* 0x000fe4000001ff00 */
[----:B------:R-:W-:Y:S02]  /*5f30*/  LEA R82, R36, UR44, 0x3 ;  /* 0x0000002c24527c11 */ /* 0x000fe4000f8e18ff */
[----:B------:R-:W-:Y:S02]  /*5f40*/  CS2R R16, SRZ ;  /* 0x0000000000107805 */ /* 0x000fe4000001ff00 */
[----:B------:R-:W-:Y:S02]  /*5f50*/  @P1 SEL R2, R0, R2, !P2 ;  /* 0x0000000200021207 */ /* 0x000fe40005000000 */
[----:B------:R-:W-:Y:S02]  /*5f60*/  CS2R R26, SRZ ;  /* 0x00000000001a7805 */ /* 0x000fe4000001ff00 */
[----:B------:R-:W-:Y:S02]  /*5f70*/  SHF.L.U32 R4, R86, 0x1f, RZ ;  /* 0x0000001f56047819 */ /* 0x000fe400000006ff */
[----:B------:R-:W-:Y:S02]  /*5f80*/  CS2R R24, SRZ ;  /* 0x0000000000187805 */ /* 0x000fe4000001ff00 */
[----:B------:R-:W-:Y:S02]  /*5f90*/  @P0 LOP3.LUT R2, R2, 0x1, RZ, 0xc0, !PT ;  /* 0x0000000102020812 */ /* 0x000fe400078ec0ff */
[----:B------:R-:W-:Y:S02]  /*5fa0*/  PLOP3.LUT P5, PT, PT, PT, PT, 0x8, 0x80 ;  /* 0x000000000080781c */ /* 0x000fe40003fae170 */
[----:B------:R-:W-:Y:S01]  /*5fb0*/  ISETP.NE.U32.OR P1, PT, R2, 0x1, !P0 ;  /* 0x000000010200780c */ /* 0x000fe20004725470 */
[----:B------:R-:W-:Y:S11]  /*5fc0*/  IMAD R2, R36, 0x20, R37 ;  /* 0x0000002024027824 */ /* 0x000ff600078e0225 */
[----:B------:R-:W-:Y:S01]  /*5fd0*/  @!UPT UIADD3 URZ, UPT, UPT, URZ, URZ, URZ ;  /* 0x000000fffffff290 */ /* 0x000fe2000fffe0ff */
[----:B------:R-:W-:Y:S04]  /*5fe0*/  @P1 SHF.L.U32 R0, R84, 0x1f, RZ ;  /* 0x0000001f54001819 */ /* 0x000fe800000006ff */
[----:B------:R-:W1:Y:S01]  /*5ff0*/  @P1 SYNCS.PHASECHK.TRANS64.TRYWAIT P0, [UR44+0x50], R0 ;  /* 0x00005000ff0015a7 */ /* 0x000e62000800112c */
[----:B------:R2:W3:Y:S01]  /*6000*/  SYNCS.PHASECHK.TRANS64.TRYWAIT P4, [R82+URZ+0x90], R4 ;  /* 0x00009004520075a7 */ /* 0x0004e200080811ff */
[----:B-1----:R-:W-:Y:S01]  /*6010*/  @P1 PLOP3.LUT P5, PT, P0, PT, PT, 0x8, 0x80 ;  /* 0x000000000080181c */ /* 0x002fe200007ae170 */
[----:B------:R-:W-:Y:S01]  /*6020*/  @!UPT UIADD3 URZ, UPT, UPT, URZ, URZ, URZ ;  /* 0x000000fffffff290 */ /* 0x000fe2000fffe0ff */
[----:B--23--:R-:W-:Y:S11]  /*6030*/  @!P1 BRA `(.L_x_104) ;  /* 0x0000000000849947 */ /* 0x00cff60003800000 */
[----:B------:R-:W-:Y:S01]  /*6040*/  ISETP.NE.U32.AND P0, PT, RZ, UR56, PT ;  /* 0x00000038ff007c0c */ /* 0x000fe2000bf05070 */
[----:B------:R-:W-:Y:S01]  /*6050*/  BSSY B0, `(.L_x_105) ;  /* 0x0000012000007945 */ /* 0x000fe20003800000 */
[----:B------:R-:W-:Y:S02]  /*6060*/  FSETP.NEU.AND P2, PT, R39, RZ, PT ;  /* 0x000000ff2700720b */ /* 0x000fe40003f4d000 */
[----:B------:R-:W-:Y:S02]  /*6070*/  CS2R R26, SRZ ;  /* 0x00000000001a7805 */ /* 0x000fe4000001ff00 */
[----:B------:R-:W-:Y:S02]  /*6080*/  ISETP.NE.AND.EX P0, PT, RZ, UR57, PT, P0 ;  /* 0x00000039ff007c0c */ /* 0x000fe4000bf05300 */
[----:B------:R-:W-:Y:S02]  /*6090*/  CS2R R24, SRZ ;  /* 0x0000000000187805 */ /* 0x000fe4000001ff00 */
[----:B------:R-:W-:Y:S02]  /*60a0*/  LOP3.LUT P1, RZ, R80, 0xff, RZ, 0xc0, !PT ;  /* 0x000000ff50ff7812 */ /* 0x000fe4000782c0ff */
[----:B------:R-:W-:Y:S02]  /*60b0*/  CS2R R18, SRZ ;  /* 0x0000000000127805 */ /* 0x000fe4000001ff00 */
[----:B------:R-:W-:Y:S02]  /*60c0*/  SEL R0, RZ, 0xffffffff, P2 ;  /* 0xffffffffff007807 */ /* 0x000fe40001000000 */
[----:B------:R-:W-:Y:S02]  /*60d0*/  CS2R R16, SRZ ;  /* 0x0000000000107805 */ /* 0x000fe4000001ff00 */
[----:B------:R-:W-:Y:S04]  /*60e0*/  SEL R3, RZ, 0xffffffff, P0 ;  /* 0xffffffffff037807 */ /* 0x000fe80000000000 */
[----:B------:R-:W-:Y:S04]  /*60f0*/  @P3 SEL R0, R3, R0, !P1 ;  /* 0x0000000003003207 */ /* 0x000fe80004800000 */
[----:B------:R-:W-:Y:S04]  /*6100*/  LOP3.LUT R0, R0, 0x1, RZ, 0xc0, !PT ;  /* 0x0000000100007812 */ /* 0x000fe800078ec0ff */
[----:B------:R-:W-:Y:S01]  /*6110*/  ISETP.NE.U32.AND P0, PT, R0, 0x1, PT ;  /* 0x000000010000780c */ /* 0x000fe20003f05070 */
[----:B------:R-:W-:Y:S01]  /*6120*/  @!UPT UIADD3 URZ, UPT, UPT, URZ, URZ, URZ ;  /* 0x000000fffffff290 */ /* 0x000fe2000fffe0ff */
[----:B------:R-:W-:Y:S11]  /*6130*/  @!P5 BRA `(.L_x_106) ;  /* 0x00000000000cd947 */ /* 0x000ff60003800000 */
[----:B------:R-:W-:Y:S04]  /*6140*/  SHF.L.U32 R3, R84, 0x1f, RZ ;  /* 0x0000001f54037819 */ /* 0x000fe800000006ff */
[----:B------:R-:W1:Y:S02]  /*6150*/  SYNCS.PHASECHK.TRANS64.TRYWAIT P1, [UR44+0x50], R3 ;  /* 0x00005003ff0075a7 */ /* 0x000e64000802112c */
[----:B-1----:R-:W-:Y:S05]  /*6160*/  @!P1 BRA `(.L_x_107) ;  /* 0x0000001400b89947 */ /* 0x002fea0003800000 */
.L_x_106:
[----:B------:R-:W-:Y:S05]  /*6170*/  BSYNC B0 ;  /* 0x0000000000007941 */ /* 0x000fea0003800000 */
.L_x_105:
[----:B------:R-:W2:Y:S01]  /*6180*/  S2UR UR5, SR_CgaCtaId ;  /* 0x00000000000579c3 */ /* 0x000ea20000008800 */
[----:B------:R3:W1:Y:S01]  /*6190*/  @P0 LDS.128 R24, [R79+UR44+0x200] ;  /* 0x0002002c4f180984 */ /* 0x0006620008000c00 */
[----:B------:R-:W-:Y:S01]  /*61a0*/  UIADD3 UR4, UPT, UPT, UR44, 0x58, URZ ;  /* 0x000000582c047890 */ /* 0x000fe2000fffe0ff */
[----:B------:R-:W-:Y:S02]  /*61b0*/  LOP3.LUT R84, R84, 0x1, RZ, 0x3c, !PT ;  /* 0x0000000154547812 */ /* 0x000fe400078e3cff */
[----:B------:R3:W1:Y:S01]  /*61c0*/  @P0 LDS.128 R16, [R78+0x10] ;  /* 0x000010004e100984 */ /* 0x0006620000000c00 */
[----:B------:R-:W-:Y:S01]  /*61d0*/  @!PT LDS RZ, [RZ] ;  /* 0x00000000fffff984 */ /* 0x000fe20000000800 */
[----:B------:R-:W-:Y:S01]  /*61e0*/  @!PT LDS RZ, [RZ] ;  /* 0x00000000fffff984 */ /* 0x000fe20000000800 */
[----:B------:R-:W-:Y:S01]  /*61f0*/  @!PT LDS RZ, [RZ] ;  /* 0x00000000fffff984 */ /* 0x000fe20000000800 */
[----:B------:R-:W-:Y:S01]  /*6200*/  @!PT LDS RZ, [RZ] ;  /* 0x00000000fffff984 */ /* 0x000fe20000000800 */
[----:B------:R5:W-:Y:S06]  /*6210*/  MEMBAR.ALL.CTA ;  /* 0x0000000000007992 */ /* 0x000bec0000008000 */
[----:B-----5:R-:W5:Y:S01]  /*6220*/  FENCE.VIEW.ASYNC.S ;  /* 0x00000000000073c6 */ /* 0x020f620000000000 */
[----:B--2---:R-:W-:Y:S09]  /*6230*/  UPRMT UR4, UR5, 0x654, UR4 ;  /* 0x0000065405047896 */ /* 0x004ff20008000004 */
[----:B---3-5:R-:W-:Y:S03]  /*6240*/  SYNCS.ARRIVE.TRANS64.RED.A1T0 RZ, [UR4], RZ ;  /* 0x000000ffffff79a7 */ /* 0x028fe60008100404 */
.L_x_104:
[----:B------:R-:W-:Y:S05]  /*6250*/  BSYNC B1 ;  /* 0x0000000000017941 */ /* 0x000fea0003800000 */
.L_x_103:
[----:B-1----:R-:W-:Y:S04]  /*6260*/  SHF.R.U32.HI R0, RZ, 0x15, R2 ;  /* 0x00000015ff007819 */ /* 0x002fe80000011602 */
[----:B------:R-:W-:Y:S01]  /*6270*/  LOP3.LUT P0, RZ, R0, 0x3, R81, 0x48, !PT ;  /* 0x0000000300ff7812 */ /* 0x000fe20007804851 */
[----:B------:R-:W-:Y:S01]  /*6280*/  @!UPT UIADD3 URZ, UPT, UPT, URZ, URZ, URZ ;  /* 0x000000fffffff290 */ /* 0x000fe2000fffe0ff */
[----:B------:R-:W-:Y:S11]  /*6290*/  @P4 BRA `(.L_x_108) ;  /* 0x0000000000084947 */ /* 0x000ff60003800000 */
[----:B------:R-:W1:Y:S02]  /*62a0*/  SYNCS.PHASECHK.TRANS64.TRYWAIT P1, [R82+URZ+0x90], R4 ;  /* 0x00009004520075a7 */ /* 0x000e6400080211ff */
[----:B-1----:R-:W-:Y:S05]  /*62b0*/  @!P1 BRA `(.L_x_109) ;  /* 0x00000014007c9947 */ /* 0x002fea0003800000 */
.L_x_108:
[----:B------:R-:W-:Y:S05]  /*62c0*/  @!P0 BRA `(.L_x_110) ;  /* 0x0000000000408947 */ /* 0x000fea0003800000 */
[----:B------:R-:W2:Y:S01]  /*62d0*/  LDCU.64 UR8, c[0x4][0x70] ;  /* 0x01000e00ff0877ac */ /* 0x000ea20008000a00 */
[----:B------:R-:W-:Y:S01]  /*62e0*/  MOV R15, 0x0 ;  /* 0x00000000000f7802 */ /* 0x000fe20000000f00 */
[----:B------:R-:W-:Y:S02]  /*62f0*/  HFMA2 R12, -RZ, RZ, 0, 5.9604644775390625e-08 ;  /* 0x00000001ff0c7431 */ /* 0x000fe400000001ff */
[----:B------:R-:W-:Y:S02]  /*6300*/  IMAD.MOV.U32 R8, RZ, RZ, 0x192 ;  /* 0x00000192ff087424 */ /* 0x000fe400078e00ff */
[----:B------:R-:W-:Y:S01]  /*6310*/  IMAD.MOV.U32 R13, RZ, RZ, RZ ;  /* 0x000000ffff0d7224 */ /* 0x000fe200078e00ff */
[----:B------:R-:W3:Y:S01]  /*6320*/  LDCU.64 UR6, c[0x4][0x78] ;  /* 0x01000f00ff0677ac */ /* 0x000ee20008000a00 */
[----:B------:R-:W4:Y:S01]  /*6330*/  LDC.64 R14, c[0x4][R15] ;  /* 0x010000000f0e7b82 */ /* 0x000f220000000a00 */
[----:B------:R-:W5:Y:S01]  /*6340*/  LDCU.64 UR4, c[0x4][0x10] ;  /* 0x01000200ff0477ac */ /* 0x000f620008000a00 */
[----:B--2---:R-:W-:Y:S01]  /*6350*/  MOV R5, UR9 ;  /* 0x0000000900057c02 */ /* 0x004fe20008000f00 */
[----:B-1----:R-:W-:Y:S01]  /*6360*/  IMAD.U32 R4, RZ, RZ, UR8 ;  /* 0x00000008ff047e24 */ /* 0x002fe2000f8e00ff */
[----:B---3--:R-:W-:Y:S01]  /*6370*/  MOV R7, UR7 ;  /* 0x0000000700077c02 */ /* 0x008fe20008000f00 */
[----:B------:R-:W-:Y:S01]  /*6380*/  IMAD.U32 R6, RZ, RZ, UR6 ;  /* 0x00000006ff067e24 */ /* 0x000fe2000f8e00ff */
[----:B-----5:R-:W-:Y:S01]  /*6390*/  MOV R11, UR5 ;  /* 0x00000005000b7c02 */ /* 0x020fe20008000f00 */
[----:B------:R-:W-:Y:S02]  /*63a0*/  IMAD.U32 R10, RZ, RZ, UR4 ;  /* 0x00000004ff0a7e24 */ /* 0x000fe4000f8e00ff */
[----:B------:R-:W-:Y:S07]  /*63b0*/  LEPC R20, `(.L_x_110) ;  /* 0x000000001014794e */ /* 0x000fee0000000000 */
[----:B----4-:R-:W-:Y:S05]  /*63c0*/  CALL.ABS.NOINC R14 ;  /* 0x000000000e007343 */ /* 0x010fea0003c00000 */
.L_x_110:
[----:B------:R-:W-:Y:S01]  /*63d0*/  LOP3.LUT P0, RZ, R69, 0x60, RZ, 0xc0, !PT ;  /* 0x0000006045ff7812 */ /* 0x000fe2000780c0ff */
[----:B------:R-:W-:Y:S05]  /*63e0*/  WARPSYNC.ALL ;  /* 0x0000000000007948 */ /* 0x000fea0003800000 */
[----:B------:R-:W-:Y:S01]  /*63f0*/  R2UR UR4, R2 ;  /* 0x00000000020472ca */ /* 0x000fe200000e0000 */
[----:B------:R-:W-:Y:S01]  /*6400*/  BSSY.RECONVERGENT B0, `(.L_x_111) ;  /* 0x000009d000007945 */ /* 0x000fe20003800200 */
[-C--:B------:R-:W-:Y:S02]  /*6410*/  F2FP.F16.E4M3.UNPACK_B R2, R24.reuse ;  /* 0x00000018ff02723e */ /* 0x080fe400020006ff */
[-C--:B-1----:R-:W-:Y:S02]  /*6420*/  F2FP.F16.E4M3.UNPACK_B R4, R25.reuse ;  /* 0x00000019ff04723e */ /* 0x082fe400020006ff */
[----:B------:R-:W-:Y:S01]  /*6430*/  F2FP.F16.E4M3.UNPACK_B R24, R24.H1 ;  /* 0x00000018ff18723e */ /* 0x000fe200030006ff */
[----:B------:R-:W-:Y:S01]  /*6440*/  HADD2.F32 R0, -RZ, R2.H0_H0 ;  /* 0x20000002ff007230 */ /* 0x000fe20000004100 */
[----:B------:R-:W-:Y:S01]  /*6450*/  F2FP.F16.E4M3.UNPACK_B R25, R25.H1 ;  /* 0x00000019ff19723e */ /* 0x000fe200030006ff */
[----:B------:R-:W-:Y:S01]  /*6460*/  HADD2.F32 R41, -RZ, R4.H0_H0 ;  /* 0x20000004ff297230 */ /* 0x000fe20000004100 */
[-C--:B------:R-:W-:Y:S01]  /*6470*/  F2FP.F16.E4M3.UNPACK_B R46, R26.reuse ;  /* 0x0000001aff2e723e */ /* 0x080fe200020006ff */
[--C-:B------:R-:W-:Y:S01]  /*6480*/  HADD2.F32 R3, -RZ, R24.reuse.H0_H0 ;  /* 0x20000018ff037230 */ /* 0x100fe20000004100 */
[----:B------:R-:W-:Y:S01]  /*6490*/  F2FP.F16.E4M3.UNPACK_B R48, R26.H1 ;  /* 0x0000001aff30723e */ /* 0x000fe200030006ff */
[----:B------:R-:W-:Y:S01]  /*64a0*/  HADD2.F32 R40, -RZ, R24.H1_H1 ;  /* 0x30000018ff287230 */ /* 0x000fe20000004100 */
[-C--:B------:R-:W-:Y:S01]  /*64b0*/  F2FP.F16.E4M3.UNPACK_B R50, R27.reuse ;  /* 0x0000001bff32723e */ /* 0x080fe200020006ff */
[----:B------:R-:W-:Y:S01]  /*64c0*/  HADD2.F32 R42, -RZ, R4.H1_H1 ;  /* 0x30000004ff2a7230 */ /* 0x000fe20000004100 */
[----:B------:R-:W-:Y:S01]  /*64d0*/  F2FP.F16.E4M3.UNPACK_B R52, R27.H1 ;  /* 0x0000001bff34723e */ /* 0x000fe200030006ff */
[--C-:B------:R-:W-:Y:S01]  /*64e0*/  HADD2.F32 R43, -RZ, R25.reuse.H0_H0 ;  /* 0x20000019ff2b7230 */ /* 0x100fe20000004100 */
[-C--:B------:R-:W-:Y:S01]  /*64f0*/  F2FP.F16.E4M3.UNPACK_B R54, R16.reuse ;  /* 0x00000010ff36723e */ /* 0x080fe200020006ff */
[----:B------:R-:W-:Y:S01]  /*6500*/  HADD2.F32 R44, -RZ, R25.H1_H1 ;  /* 0x30000019ff2c7230 */ /* 0x000fe20000004100 */
[----:B------:R-:W-:Y:S01]  /*6510*/  F2FP.F16.E4M3.UNPACK_B R56, R16.H1 ;  /* 0x00000010ff38723e */ /* 0x000fe200030006ff */
[----:B------:R-:W-:Y:S01]  /*6520*/  HADD2.F32 R2, -RZ, R2.H1_H1 ;  /* 0x30000002ff027230 */ /* 0x000fe20000004100 */
[-C--:B------:R-:W-:Y:S01]  /*6530*/  F2FP.F16.E4M3.UNPACK_B R58, R17.reuse ;  /* 0x00000011ff3a723e */ /* 0x080fe200020006ff */
[--C-:B------:R-:W-:Y:S01]  /*6540*/  HADD2.F32 R45, -RZ, R46.reuse.H0_H0 ;  /* 0x2000002eff2d7230 */ /* 0x100fe20000004100 */
        /* <DEDUP_REMOVED lines=10> */
[----:B------:R-:W1:Y:S01]  /*65f0*/  LDTM.x32 R4, tmem[UR4] ;  /* 0x00000004000479ee */ /* 0x000e6200082c0000 */
[----:B------:R-:W-:Y:S01]  /*6600*/  NOP ;  /* 0x0000000000007918 */ /* 0x000fe20000000000 */
[----:B------:R-:W-:Y:S01]  /*6610*/  IADD3 R82, PT, PT, R82, 0xb0, RZ ;  /* 0x000000b052527810 */ /* 0x000fe20007ffe0ff */
[--C-:B------:R-:W-:Y:S01]  /*6620*/  HADD2.F32 R53, -RZ, R54.reuse.H0_H0 ;  /* 0x20000036ff357230 */ /* 0x100fe20000004100 */
[----:B------:R-:W-:Y:S01]  /*6630*/  IADD3 R36, PT, PT, R36, 0x1, RZ ;  /* 0x0000000124247810 */ /* 0x000fe20007ffe0ff */
[----:B------:R-:W-:Y:S01]  /*6640*/  HADD2.F32 R54, -RZ, R54.H1_H1 ;  /* 0x30000036ff367230 */ /* 0x000fe20000004100 */
[----:B------:R-:W-:Y:S01]  /*6650*/  LOP3.LUT R82, R82, 0xfefffff8, RZ, 0xc0, !PT ;  /* 0xfefffff852527812 */ /* 0x000fe200078ec0ff */
[--C-:B------:R-:W-:Y:S02]  /*6660*/  HADD2.F32 R57, -RZ, R58.reuse.H0_H0 ;  /* 0x2000003aff397230 */ /* 0x100fe40000004100 */
[----:B------:R-:W-:Y:S01]  /*6670*/  HADD2.F32 R58, -RZ, R58.H1_H1 ;  /* 0x3000003aff3a7230 */ /* 0x000fe20000004100 */
[----:B-1----:R1:W-:Y:S01]  /*6680*/  SYNCS.ARRIVE.TRANS64.RED.A1T0 RZ, [R82+URZ], RZ ;  /* 0x000000ff52ff79a7 */ /* 0x0023e200081004ff */
[--C-:B------:R-:W-:Y:S02]  /*6690*/  HADD2.F32 R61, -RZ, R62.reuse.H0_H0 ;  /* 0x2000003eff3d7230 */ /* 0x100fe40000004100 */
[----:B------:R-:W-:Y:S02]  /*66a0*/  HADD2.F32 R62, -RZ, R62.H1_H1 ;  /* 0x3000003eff3e7230 */ /* 0x000fe40000004100 */
[--C-:B------:R-:W-:Y:S02]  /*66b0*/  HADD2.F32 R65, -RZ, R66.reuse.H0_H0 ;  /* 0x20000042ff417230 */ /* 0x100fe40000004100 */
[----:B------:R-:W-:Y:S02]  /*66c0*/  HADD2.F32 R66, -RZ, R66.H1_H1 ;  /* 0x30000042ff427230 */ /* 0x000fe40000004100 */
[--C-:B------:R-:W-:Y:S02]  /*66d0*/  HADD2.F32 R51, -RZ, R52.reuse.H0_H0 ;  /* 0x20000034ff337230 */ /* 0x100fe40000004100 */
[----:B------:R-:W-:Y:S02]  /*66e0*/  HADD2.F32 R52, -RZ, R52.H1_H1 ;  /* 0x30000034ff347230 */ /* 0x000fe40000004100 */
[--C-:B------:R-:W-:Y:S02]  /*66f0*/  HADD2.F32 R55, -RZ, R56.reuse.H0_H0 ;  /* 0x20000038ff377230 */ /* 0x100fe40000004100 */
[C---:B----4-:R-:W-:Y:S01]  /*6700*/  FMUL R4, R38.reuse, R4 ;  /* 0x0000000426047220 */ /* 0x050fe20000400000 */
[C---:B------:R-:W-:Y:S01]  /*6710*/  FMUL R5, R38.reuse, R5 ;  /* 0x0000000526057220 */ /* 0x040fe20000400000 */
[C---:B------:R-:W-:Y:S01]  /*6720*/  FMUL R8, R38.reuse, R8 ;  /* 0x0000000826087220 */ /* 0x040fe20000400000 */
[C---:B------:R-:W-:Y:S01]  /*6730*/  FMUL R9, R38.reuse, R9 ;  /* 0x0000000926097220 */ /* 0x040fe20000400000 */
[C---:B------:R-:W-:Y:S01]  /*6740*/  FFMA R4, R39.reuse, R0, R4 ;  /* 0x0000000027047223 */ /* 0x040fe20000000004 */
[C---:B------:R-:W-:Y:S01]  /*6750*/  FFMA R5, R39.reuse, R2, R5 ;  /* 0x0000000227057223 */ /* 0x040fe20000000005 */
[C---:B------:R-:W-:Y:S01]  /*6760*/  FMUL R12, R38.reuse, R12 ;  /* 0x0000000c260c7220 */ /* 0x040fe20000400000 */
        /* <DEDUP_REMOVED lines=15> */
[C---:B------:R-:W-:Y:S01]  /*6860*/  FFMA R6, R39.reuse, R3, R6 ;  /* 0x0000000327067223 */ /* 0x040fe20000000006 */
[C---:B------:R-:W-:Y:S01]  /*6870*/  FFMA R7, R39.reuse, R40, R7 ;  /* 0x0000002827077223 */ /* 0x040fe20000000007 */
[C---:B------:R-:W-:Y:S01]  /*6880*/  FFMA R8, R39.reuse, R41, R8 ;  /* 0x0000002927087223 */ /* 0x040fe20000000008 */
[C---:B------:R-:W-:Y:S01]  /*6890*/  FFMA R9, R39.reuse, R42, R9 ;  /* 0x0000002a27097223 */ /* 0x040fe20000000009 */
[C---:B------:R-:W-:Y:S01]  /*68a0*/  FFMA R10, R39.reuse, R43, R10 ;  /* 0x0000002b270a7223 */ /* 0x040fe2000000000a */
[C---:B------:R-:W-:Y:S01]  /*68b0*/  FFMA R11, R39.reuse, R44, R11 ;  /* 0x0000002c270b7223 */ /* 0x040fe2000000000b */
[C---:B------:R-:W-:Y:S01]  /*68c0*/  FFMA R12, R39.reuse, R45, R12 ;  /* 0x0000002d270c7223 */ /* 0x040fe2000000000c */
[----:B------:R-:W-:Y:S01]  /*68d0*/  FFMA R13, R39, R46, R13 ;  /* 0x0000002e270d7223 */ /* 0x000fe2000000000d */
[----:B------:R-:W-:Y:S01]  /*68e0*/  F2FP.SATFINITE.E4M3.F32.PACK_AB_MERGE_C R6, R7, R6, RZ ;  /* 0x000000060706723e */ /* 0x000fe200048070ff */
[C---:B------:R-:W-:Y:S01]  /*68f0*/  FMUL R14, R38.reuse, R14 ;  /* 0x0000000e260e7220 */ /* 0x040fe20000400000 */
[----:B------:R-:W-:Y:S01]  /*6900*/  F2FP.SATFINITE.E4M3.F32.PACK_AB_MERGE_C R10, R11, R10, RZ ;  /* 0x0000000a0b0a723e */ /* 0x000fe200048070ff */
[C---:B------:R-:W-:Y:S01]  /*6910*/  FMUL R15, R38.reuse, R15 ;  /* 0x0000000f260f7220 */ /* 0x040fe20000400000 */
[----:B------:R-:W-:Y:S01]  /*6920*/  F2FP.SATFINITE.E4M3.F32.PACK_AB_MERGE_C R4, R5, R4, R6 ;  /* 0x000000040504723e */ /* 0x000fe20004807006 */
[----:B------:R-:W-:Y:S01]  /*6930*/  FFMA R14, R39, R47, R14 ;  /* 0x0000002f270e7223 */ /* 0x000fe2000000000e */
[----:B------:R-:W-:Y:S01]  /*6940*/  F2FP.SATFINITE.E4M3.F32.PACK_AB_MERGE_C R5, R9, R8, R10 ;  /* 0x000000080905723e */ /* 0x000fe2000480700a */
[C---:B------:R-:W-:Y:S01]  /*6950*/  FFMA R15, R39.reuse, R48, R15 ;  /* 0x00000030270f7223 */ /* 0x040fe2000000000f */
[C---:B------:R-:W-:Y:S01]  /*6960*/  FFMA R16, R39.reuse, R49, R16 ;  /* 0x0000003127107223 */ /* 0x040fe20000000010 */
[C---:B------:R-:W-:Y:S01]  /*6970*/  FFMA R17, R39.reuse, R50, R17 ;  /* 0x0000003227117223 */ /* 0x040fe20000000011 */
[C---:B------:R-:W-:Y:S01]  /*6980*/  FMUL R18, R38.reuse, R18 ;  /* 0x0000001226127220 */ /* 0x040fe20000400000 */
[C---:B------:R-:W-:Y:S01]  /*6990*/  FMUL R19, R38.reuse, R19 ;  /* 0x0000001326137220 */ /* 0x040fe20000400000 */
[----:B------:R-:W-:Y:S02]  /*69a0*/  HADD2.F32 R56, -RZ, R56.H1_H1 ;  /* 0x30000038ff387230 */ /* 0x000fe40000004100 */
[C---:B------:R-:W-:Y:S01]  /*69b0*/  FMUL R22, R38.reuse, R22 ;  /* 0x0000001626167220 */ /* 0x040fe20000400000 */
[C---:B------:R-:W-:Y:S01]  /*69c0*/  FFMA R18, R39.reuse, R51, R18 ;  /* 0x0000003327127223 */ /* 0x040fe20000000012 */
[C---:B------:R-:W-:Y:S01]  /*69d0*/  FFMA R19, R39.reuse, R52, R19 ;  /* 0x0000003427137223 */ /* 0x040fe20000000013 */
[C---:B------:R-:W-:Y:S01]  /*69e0*/  FMUL R23, R38.reuse, R23 ;  /* 0x0000001726177220 */ /* 0x040fe20000400000 */
[C---:B------:R-:W-:Y:S01]  /*69f0*/  FFMA R20, R39.reuse, R53, R20 ;  /* 0x0000003527147223 */ /* 0x040fe20000000014 */
[C---:B------:R-:W-:Y:S01]  /*6a00*/  FFMA R21, R39.reuse, R54, R21 ;  /* 0x0000003627157223 */ /* 0x040fe20000000015 */
[--C-:B------:R-:W-:Y:S02]  /*6a10*/  HADD2.F32 R59, -RZ, R60.reuse.H0_H0 ;  /* 0x2000003cff3b7230 */ /* 0x100fe40000004100 */
[C---:B------:R-:W-:Y:S01]  /*6a20*/  FFMA R22, R39.reuse, R55, R22 ;  /* 0x0000003727167223 */ /* 0x040fe20000000016 */
[----:B------:R-:W-:Y:S02]  /*6a30*/  HADD2.F32 R60, -RZ, R60.H1_H1 ;  /* 0x3000003cff3c7230 */ /* 0x000fe40000004100 */
[C---:B------:R-:W-:Y:S01]  /*6a40*/  FMUL R3, R38.reuse, R26 ;  /* 0x0000001a26037220 */ /* 0x040fe20000400000 */
        /* <DEDUP_REMOVED lines=16> */
[----:B------:R-:W-:Y:S01]  /*6b50*/  FFMA R31, R39, R64, R31 ;  /* 0x00000040271f7223 */ /* 0x000fe2000000001f */
[----:B------:R-:W-:Y:S01]  /*6b60*/  FMUL R35, R38, R35 ;  /* 0x0000002326237220 */ /* 0x000fe20000400000 */
[----:B------:R-:W-:Y:S01]  /*6b70*/  F2FP.SATFINITE.E4M3.F32.PACK_AB_MERGE_C R14, R15, R14, RZ ;  /* 0x0000000e0f0e723e */ /* 0x000fe200048070ff */
[----:B------:R-:W-:Y:S01]  /*6b80*/  FFMA R28, R39, R65, R28 ;  /* 0x00000041271c7223 */ /* 0x000fe2000000001c */
[----:B------:R-:W-:Y:S01]  /*6b90*/  F2FP.SATFINITE.E4M3.F32.PACK_AB_MERGE_C R7, R19, R18, RZ ;  /* 0x000000121307723e */ /* 0x000fe200048070ff */
[C---:B------:R-:W-:Y:S01]  /*6ba0*/  FFMA R29, R39.reuse, R66, R29 ;  /* 0x00000042271d7223 */ /* 0x040fe2000000001d */
[----:B------:R-:W-:Y:S01]  /*6bb0*/  FFMA R30, R39, R67, R30 ;  /* 0x00000043271e7223 */ /* 0x000fe2000000001e */
[----:B------:R-:W-:Y:S01]  /*6bc0*/  F2FP.SATFINITE.E4M3.F32.PACK_AB_MERGE_C R22, R23, R22, RZ ;  /* 0x000000161716723e */ /* 0x000fe200048070ff */
[----:B------:R-:W-:Y:S01]  /*6bd0*/  FFMA R35, R39, R68, R35 ;  /* 0x0000004427237223 */ /* 0x000fe20000000023 */
[----:B------:R-:W-:Y:S02]  /*6be0*/  F2FP.SATFINITE.E4M3.F32.PACK_AB_MERGE_C R6, R13, R12, R14 ;  /* 0x0000000c0d06723e */ /* 0x000fe4000480700e */
[----:B------:R-:W-:Y:S02]  /*6bf0*/  F2FP.SATFINITE.E4M3.F32.PACK_AB_MERGE_C R7, R17, R16, R7 ;  /* 0x000000101107723e */ /* 0x000fe40004807007 */
[----:B------:R-:W-:Y:S02]  /*6c00*/  F2FP.SATFINITE.E4M3.F32.PACK_AB_MERGE_C R20, R21, R20, R22 ;  /* 0x000000141514723e */ /* 0x000fe40004807016 */
[----:B------:R-:W-:Y:S01]  /*6c10*/  F2FP.SATFINITE.E4M3.F32.PACK_AB_MERGE_C R3, R27, R3, RZ ;  /* 0x000000031b03723e */ /* 0x000fe200048070ff */
[----:B------:R1:W-:Y:S01]  /*6c20*/  STS.128 [R79+UR44+0x1200], R4 ;  /* 0x001200044f007988 */ /* 0x0003e20008000c2c */
[----:B------:R-:W-:Y:S02]  /*6c30*/  F2FP.SATFINITE.E4M3.F32.PACK_AB_MERGE_C R22, R31, R26, RZ ;  /* 0x0000001a1f16723e */ /* 0x000fe400048070ff */
[----:B------:R-:W-:Y:S02]  /*6c40*/  F2FP.SATFINITE.E4M3.F32.PACK_AB_MERGE_C R23, R35, R30, RZ ;  /* 0x0000001e2317723e */ /* 0x000fe400048070ff */
[----:B------:R-:W-:Y:S02]  /*6c50*/  F2FP.SATFINITE.E4M3.F32.PACK_AB_MERGE_C R21, R2, R0, R3 ;  /* 0x000000000215723e */ /* 0x000fe40004807003 */
[----:B------:R-:W-:Y:S02]  /*6c60*/  F2FP.SATFINITE.E4M3.F32.PACK_AB_MERGE_C R22, R25, R24, R22 ;  /* 0x000000181916723e */ /* 0x000fe40004807016 */
[----:B------:R-:W-:Y:S05]  /*6c70*/  F2FP.SATFINITE.E4M3.F32.PACK_AB_MERGE_C R23, R29, R28, R23 ;  /* 0x0000001c1d17723e */ /* 0x000fea0004807017 */
[----:B------:R1:W-:Y:S01]  /*6c80*/  STS.128 [R78+0x1010], R20 ;  /* 0x001010144e007388 */ /* 0x0003e20000000c00 */
[----:B------:R-:W-:Y:S01]  /*6c90*/  @!PT LDS RZ, [RZ] ;  /* 0x00000000fffff984 */ /* 0x000fe20000000800 */
[----:B------:R-:W-:Y:S01]  /*6ca0*/  @!PT LDS RZ, [RZ] ;  /* 0x00000000fffff984 */ /* 0x000fe20000000800 */
[----:B------:R-:W-:Y:S01]  /*6cb0*/  @!PT LDS RZ, [RZ] ;  /* 0x00000000fffff984 */ /* 0x000fe20000000800 */
[----:B------:R-:W-:Y:S01]  /*6cc0*/  @!PT LDS RZ, [RZ] ;  /* 0x00000000fffff984 */ /* 0x000fe20000000800 */
[----:B------:R2:W-:Y:S07]  /*6cd0*/  MEMBAR.ALL.CTA ;  /* 0x0000000000007992 */ /* 0x0005ee0000008000 */
[----:B--2---:R-:W2:Y:S02]  /*6ce0*/  FENCE.VIEW.ASYNC.S ;  /* 0x00000000000073c6 */ /* 0x004ea40000000000 */
[----:B--2---:R-:W-:Y:S06]  /*6cf0*/  BAR.SYNC.DEFER_BLOCKING 0x1, 0x80 ;  /* 0x0042000000007b1d */ /* 0x004fec0000010000 */
[----:B------:R-:W-:Y:S05]  /*6d00*/  @P0 BRA `(.L_x_112) ;  /* 0x0000000000300947 */ /* 0x000fea0003800000 */
[----:B------:R-:W-:Y:S02]  /*6d10*/  UIADD3 UR4, UPT, UPT, UR44, 0x1200, URZ ;  /* 0x000012002c047890 */ /* 0x000fe4000fffe0ff */
[----:B------:R-:W-:Y:S02]  /*6d20*/  USHF.L.U32 UR9, UR45, 0x6, URZ ;  /* 0x000000062d097899 */ /* 0x000fe400080006ff */
[----:B------:R-:W-:Y:S02]  /*6d30*/  USHF.L.U32 UR10, UR46, 0x6, URZ ;  /* 0x000000062e0a7899 */ /* 0x000fe400080006ff */
[----:B------:R-:W-:Y:S01]  /*6d40*/  MOV R87, UR4 ;  /* 0x0000000400577c02 */ /* 0x000fe20008000f00 */
[----:B------:R-:W-:Y:S01]  /*6d50*/  UIADD3 UR4, UP0, UPT, UR62, 0x680, URZ ;  /* 0x000006803e047890 */ /* 0x000fe2000ff1e0ff */
[----:B------:R-:W-:Y:S02]  /*6d60*/  UMOV UR11, UR36 ;  /* 0x00000024000b7c82 */ /* 0x000fe40008000000 */
[----:B------:R-:W-:Y:S01]  /*6d70*/  R2UR UR8, R87 ;  /* 0x00000000570872ca */ /* 0x000fe200000e0000 */
[----:B------:R-:W-:Y:S11]  /*6d80*/  UIADD3.X UR5, UPT, UPT, URZ, UR63, URZ, UP0, !UPT ;  /* 0x0000003fff057290 */ /* 0x000ff600087fe4ff */
[----:B------:R-:W-:Y:S01]  /*6d90*/  @!UPT UIADD3 URZ, UPT, UPT, URZ, URZ, URZ ;  /* 0x000000fffffff290 */ /* 0x000fe2000fffe0ff */
[----:B------:R2:W-:Y:S01]  /*6da0*/  UTMASTG.3D [UR8], [UR4] ;  /* 0x00000008040073b5 */ /* 0x0005e20008010000 */
[----:B------:R0:W-:Y:S01]  /*6db0*/  UTMACMDFLUSH ;  /* 0x00000000000079b7 */ /* 0x0001e20000000000 */
[----:B--2---:R-:W-:Y:S04]  /*6dc0*/  DEPBAR.LE SB0, 0x0 ;  /* 0x000080000000791a */ /* 0x004fe80000000000 */
.L_x_112:
[----:B------:R-:W-:Y:S05]  /*6dd0*/  BSYNC.RECONVERGENT B0 ;  /* 0x0000000000007941 */ /* 0x000fea0003800200 */
.L_x_111:
[----:B------:R-:W-:Y:S01]  /*6de0*/  BAR.SYNC.DEFER_BLOCKING 0x1, 0x80 ;  /* 0x0042000000007b1d */ /* 0x000fe20000010000 */
[----:B------:R-:W-:Y:S01]  /*6df0*/  ISETP.NE.AND P0, PT, R83, 0x2, PT ;  /* 0x000000025300780c */ /* 0x000fe20003f05270 */
[----:B------:R-:W-:Y:S01]  /*6e00*/  UISETP.NE.AND UP0, UPT, UR47, URZ, UPT ;  /* 0x000000ff2f00728c */ /* 0x000fe2000bf05270 */
[----:B------:R-:W-:Y:S01]  /*6e10*/  ISETP.NE.AND P1, PT, R36, 0x4, PT ;  /* 0x000000042400780c */ /* 0x000fe20003f25270 */
[----:B------:R-:W-:Y:S01]  /*6e20*/  UIADD3 UR45, UPT, UPT, UR37, UR55, URZ ;  /* 0x00000037252d7290 */ /* 0x000fe2000fffe0ff */
[----:B------:R-:W-:Y:S01]  /*6e30*/  SEL R2, RZ, 0x1, P0 ;  /* 0x00000001ff027807 */ /* 0x000fe20000000000 */
[----:B------:R-:W-:Y:S01]  /*6e40*/  UIADD3 UR46, UPT, UPT, UR38, UR58, URZ ;  /* 0x0000003a262e7290 */ /* 0x000fe2000fffe0ff */
[----:B------:R-:W-:Y:S02]  /*6e50*/  SEL R0, RZ, 0x1, P1 ;  /* 0x00000001ff007807 */ /* 0x000fe40000800000 */
[----:B------:R-:W-:Y:S02]  /*6e60*/  LOP3.LUT R85, R85, R2, RZ, 0x3c, !PT ;  /* 0x0000000255557212 */ /* 0x000fe400078e3cff */
[----:B------:R-:W-:Y:S02]  /*6e70*/  LOP3.LUT R86, R86, R0, RZ, 0x3c, !PT ;  /* 0x0000000056567212 */ /* 0x000fe400078e3cff */
[----:B------:R-:W-:Y:S02]  /*6e80*/  SEL R83, R83, RZ, P0 ;  /* 0x000000ff53537207 */ /* 0x000fe40000000000 */
[----:B------:R-:W-:Y:S01]  /*6e90*/  SEL R36, R36, RZ, P1 ;  /* 0x000000ff24247207 */ /* 0x000fe20000800000 */
[----:B------:R-:W-:Y:S01]  /*6ea0*/  UMOV UR36, UR54 ;  /* 0x0000003600247c82 */ /* 0x000fe20008000000 */
[----:B------:R-:W-:Y:S05]  /*6eb0*/  BRA.U UP0, `(.L_x_113) ;  /* 0xffffffe500487547 */ /* 0x000fea000b83ffff */
[----:B------:R-:W-:Y:S05]  /*6ec0*/  EXIT ;  /* 0x000000000000794d */ /* 0x000fea0003800000 */
.L_x_24:
[----:B-1----:R1:W2:Y:S02]  /*6ed0*/  SYNCS.PHASECHK.TRANS64.TRYWAIT P0, [R0+URZ+0xe0], R2 ;  /* 0x0000e002000075a7 */ /* 0x0022a400080011ff */
[----:B--2---:R-:W-:Y:S05]  /*6ee0*/  @!P0 NANOSLEEP.SYNCS 0x989680 ;  /* 0x009896800000895d */ /* 0x004fea0003900000 */
[----:B------:R-:W2:Y:S02]  /*6ef0*/  @!P0 SYNCS.PHASECHK.TRANS64 P0, [R0+URZ+0xe0], R2 ;  /* 0x0000e002000085a7 */ /* 0x000ea400080010ff */
[----:B--2---:R-:W-:Y:S05]  /*6f00*/  @!P0 BRA `(.L_x_24) ;  /* 0xfffffffc00f08947 */ /* 0x004fea000383ffff */
[----:B------:R-:W-:Y:S05]  /*6f10*/  BRA `(.L_x_114) ;  /* 0xffffffa800d07947 */ /* 0x000fea000383ffff */
.L_x_27:
[----:B-1----:R-:W-:-:S07]  /*6f20*/  MOV R0, UR33 ;  /* 0x0000002100007c02 */ /* 0x002fce0008000f00 */
.L_x_115:
[----:B-1----:R1:W2:Y:S02]  /*6f30*/  SYNCS.PHASECHK.TRANS64.TRYWAIT P0, [R0+URZ+0x28], R3 ;  /* 0x00002803000075a7 */ /* 0x0022a400080011ff */
[----:B--2---:R-:W-:Y:S05]  /*6f40*/  @!P0 NANOSLEEP.SYNCS 0x989680 ;  /* 0x009896800000895d */ /* 0x004fea0003900000 */
[----:B------:R-:W2:Y:S02]  /*6f50*/  @!P0 SYNCS.PHASECHK.TRANS64 P0, [R0+URZ+0x28], R3 ;  /* 0x00002803000085a7 */ /* 0x000ea400080010ff */
[----:B--2---:R-:W-:Y:S05]  /*6f60*/  @!P0 BRA `(.L_x_115) ;  /* 0xfffffffc00f08947 */ /* 0x004fea000383ffff */
[----:B------:R-:W-:Y:S05]  /*6f70*/  BRA `(.L_x_26) ;  /* 0xffffffac00207947 */ /* 0x000fea000383ffff */
.L_x_34:
[----:B-1----:R-:W-:-:S07]  /*6f80*/  MOV R0, UR17 ;  /* 0x0000001100007c02 */ /* 0x002fce0008000f00 */
.L_x_116:
[----:B-1----:R1:W2:Y:S02]  /*6f90*/  SYNCS.PHASECHK.TRANS64.TRYWAIT P0, [R0+URZ+0x28], R3 ;  /* 0x00002803000075a7 */ /* 0x0022a400080011ff */
[----:B--2---:R-:W-:Y:S05]  /*6fa0*/  @!P0 NANOSLEEP.SYNCS 0x989680 ;  /* 0x009896800000895d */ /* 0x004fea0003900000 */
[----:B------:R-:W2:Y:S02]  /*6fb0*/  @!P0 SYNCS.PHASECHK.TRANS64 P0, [R0+URZ+0x28], R3 ;  /* 0x00002803000085a7 */ /* 0x000ea400080010ff */
[----:B--2---:R-:W-:Y:S05]  /*6fc0*/  @!P0 BRA `(.L_x_116) ;  /* 0xfffffffc00f08947 */ /* 0x004fea000383ffff */
[----:B------:R-:W-:Y:S05]  /*6fd0*/  BRA `(.L_x_33) ;  /* 0xffffffac00e07947 */ /* 0x000fea000383ffff */
.L_x_39:
[----:B-1----:R1:W2:Y:S02]  /*6fe0*/  SYNCS.PHASECHK.TRANS64.TRYWAIT P0, [R3+URZ+0x70], R0 ;  /* 0x00007000030075a7 */ /* 0x0022a400080011ff */
[----:B--2---:R-:W-:Y:S05]  /*6ff0*/  @!P0 NANOSLEEP.SYNCS 0x989680 ;  /* 0x009896800000895d */ /* 0x004fea0003900000 */
[----:B------:R-:W2:Y:S02]  /*7000*/  @!P0 SYNCS.PHASECHK.TRANS64 P0, [R3+URZ+0x70], R0 ;  /* 0x00007000030085a7 */ /* 0x000ea400080010ff */
[----:B--2---:R-:W-:Y:S05]  /*7010*/  @!P0 BRA `(.L_x_39) ;  /* 0xfffffffc00f08947 */ /* 0x004fea000383ffff */
[----:B------:R-:W-:Y:S05]  /*7020*/  BRA `(.L_x_117) ;  /* 0xffffffb000847947 */ /* 0x000fea000383ffff */
.L_x_43:
[----:B------:R-:W-:-:S07]  /*7030*/  MOV R0, UR4 ;  /* 0x0000000400007c02 */ /* 0x000fce0008000f00 */
.L_x_118:
[----:B-1----:R1:W2:Y:S02]  /*7040*/  SYNCS.PHASECHK.TRANS64.TRYWAIT P0, [R0+URZ], R2 ;  /* 0x00000002000075a7 */ /* 0x0022a400080011ff */
[----:B--2---:R-:W-:Y:S05]  /*7050*/  @!P0 NANOSLEEP.SYNCS 0x989680 ;  /* 0x009896800000895d */ /* 0x004fea0003900000 */
[----:B------:R-:W2:Y:S02]  /*7060*/  @!P0 SYNCS.PHASECHK.TRANS64 P0, [R0+URZ], R2 ;  /* 0x00000002000085a7 */ /* 0x000ea400080010ff */
[----:B--2---:R-:W-:Y:S05]  /*7070*/  @!P0 BRA `(.L_x_118) ;  /* 0xfffffffc00f08947 */ /* 0x004fea000383ffff */
[----:B------:R-:W-:Y:S05]  /*7080*/  BRA `(.L_x_119) ;  /* 0xffffffb800287947 */ /* 0x000fea000383ffff */
.L_x_44:
[----:B------:R-:W-:-:S07]  /*7090*/  MOV R0, UR5 ;  /* 0x0000000500007c02 */ /* 0x000fce0008000f00 */
.L_x_120:
[----:B-1----:R1:W2:Y:S02]  /*70a0*/  SYNCS.PHASECHK.TRANS64.TRYWAIT P0, [R0+URZ], R3 ;  /* 0x00000003000075a7 */ /* 0x0022a400080011ff */
[----:B--2---:R-:W-:Y:S05]  /*70b0*/  @!P0 NANOSLEEP.SYNCS 0x989680 ;  /* 0x009896800000895d */ /* 0x004fea0003900000 */
[----:B------:R-:W2:Y:S02]  /*70c0*/  @!P0 SYNCS.PHASECHK.TRANS64 P0, [R0+URZ], R3 ;  /* 0x00000003000085a7 */ /* 0x000ea400080010ff */
[----:B--2---:R-:W-:Y:S05]  /*70d0*/  @!P0 BRA `(.L_x_120) ;  /* 0xfffffffc00f08947 */ /* 0x004fea000383ffff */
[----:B------:R-:W-:Y:S05]  /*70e0*/  BRA `(.L_x_121) ;  /* 0xffffffb800347947 */ /* 0x000fea000383ffff */
.L_x_45:
[----:B------:R-:W-:-:S07]  /*70f0*/  MOV R0, UR5 ;  /* 0x0000000500007c02 */ /* 0x000fce0008000f00 */
.L_x_122:
[----:B-1----:R1:W2:Y:S02]  /*7100*/  SYNCS.PHASECHK.TRANS64.TRYWAIT P0, [R0+URZ], R3 ;  /* 0x00000003000075a7 */ /* 0x0022a400080011ff */
[----:B--2---:R-:W-:Y:S05]  /*7110*/  @!P0 NANOSLEEP.SYNCS 0x989680 ;  /* 0x009896800000895d */ /* 0x004fea0003900000 */
[----:B------:R-:W2:Y:S02]  /*7120*/  @!P0 SYNCS.PHASECHK.TRANS64 P0, [R0+URZ], R3 ;  /* 0x00000003000085a7 */ /* 0x000ea400080010ff */
[----:B--2---:R-:W-:Y:S05]  /*7130*/  @!P0 BRA `(.L_x_122) ;  /* 0xfffffffc00f08947 */ /* 0x004fea000383ffff */
[----:B------:R-:W-:Y:S05]  /*7140*/  BRA `(.L_x_123) ;  /* 0xffffffb800407947 */ /* 0x000fea000383ffff */
.L_x_46:
[----:B------:R-:W-:-:S07]  /*7150*/  MOV R0, UR5 ;  /* 0x0000000500007c02 */ /* 0x000fce0008000f00 */
.L_x_124:
[----:B-1----:R1:W2:Y:S02]  /*7160*/  SYNCS.PHASECHK.TRANS64.TRYWAIT P0, [R0+URZ], R3 ;  /* 0x00000003000075a7 */ /* 0x0022a400080011ff */
[----:B--2---:R-:W-:Y:S05]  /*7170*/  @!P0 NANOSLEEP.SYNCS 0x989680 ;  /* 0x009896800000895d */ /* 0x004fea0003900000 */
[----:B------:R-:W2:Y:S02]  /*7180*/  @!P0 SYNCS.PHASECHK.TRANS64 P0, [R0+URZ], R3 ;  /* 0x00000003000085a7 */ /* 0x000ea400080010ff */
[----:B--2---:R-:W-:Y:S05]  /*7190*/  @!P0 BRA `(.L_x_124) ;  /* 0xfffffffc00f08947 */ /* 0x004fea000383ffff */
[----:B------:R-:W-:Y:S05]  /*71a0*/  BRA `(.L_x_125) ;  /* 0xffffffb8004c7947 */ /* 0x000fea000383ffff */
.L_x_49:
[----:B-1----:R1:W2:Y:S02]  /*71b0*/  SYNCS.PHASECHK.TRANS64.TRYWAIT P0, [R2+URZ+0xd0], R4 ;  /* 0x0000d004020075a7 */ /* 0x0022a400080011ff */
[----:B--2---:R-:W-:Y:S05]  /*71c0*/  @!P0 NANOSLEEP.SYNCS 0x989680 ;  /* 0x009896800000895d */ /* 0x004fea0003900000 */
[----:B------:R-:W2:Y:S02]  /*71d0*/  @!P0 SYNCS.PHASECHK.TRANS64 P0, [R2+URZ+0xd0], R4 ;  /* 0x0000d004020085a7 */ /* 0x000ea400080010ff */
[----:B--2---:R-:W-:Y:S05]  /*71e0*/  @!P0 BRA `(.L_x_49) ;  /* 0xfffffffc00f08947 */ /* 0x004fea000383ffff */
[----:B------:R-:W-:Y:S05]  /*71f0*/  BRA `(.L_x_126) ;  /* 0xffffffb800b07947 */ /* 0x000fea000383ffff */
.L_x_50:
[----:B------:R-:W-:-:S07]  /*7200*/  MOV R2, UR4 ;  /* 0x0000000400027c02 */ /* 0x000fce0008000f00 */
.L_x_127:
[----:B-1----:R1:W2:Y:S02]  /*7210*/  SYNCS.PHASECHK.TRANS64.TRYWAIT P0, [R2+URZ+0x80], R5 ;  /* 0x00008005020075a7 */ /* 0x0022a400080011ff */
[----:B--2---:R-:W-:Y:S05]  /*7220*/  @!P0 NANOSLEEP.SYNCS 0x989680 ;  /* 0x009896800000895d */ /* 0x004fea0003900000 */
[----:B------:R-:W2:Y:S02]  /*7230*/  @!P0 SYNCS.PHASECHK.TRANS64 P0, [R2+URZ+0x80], R5 ;  /* 0x00008005020085a7 */ /* 0x000ea400080010ff */
[----:B--2---:R-:W-:Y:S05]  /*7240*/  @!P0 BRA `(.L_x_127) ;  /* 0xfffffffc00f08947 */ /* 0x004fea000383ffff */
[----:B------:R-:W-:Y:S05]  /*7250*/  BRA `(.L_x_128) ;  /* 0xffffffb800c07947 */ /* 0x000fea000383ffff */
.L_x_51:
[----:B-1----:R1:W2:Y:S02]  /*7260*/  SYNCS.PHASECHK.TRANS64.TRYWAIT P1, [R2+URZ+0x70], R4 ;  /* 0x00007004020075a7 */ /* 0x0022a400080211ff */
[----:B--2---:R-:W-:Y:S05]  /*7270*/  @!P1 NANOSLEEP.SYNCS 0x989680 ;  /* 0x009896800000995d */ /* 0x004fea0003900000 */
[----:B------:R-:W2:Y:S02]  /*7280*/  @!P1 SYNCS.PHASECHK.TRANS64 P1, [R2+URZ+0x70], R4 ;  /* 0x00007004020095a7 */ /* 0x000ea400080210ff */
[----:B--2---:R-:W-:Y:S05]  /*7290*/  @!P1 BRA `(.L_x_51) ;  /* 0xfffffffc00f09947 */ /* 0x004fea000383ffff */
[----:B------:R-:W-:Y:S05]  /*72a0*/  BRA `(.L_x_129) ;  /* 0xffffffb800f07947 */ /* 0x000fea000383ffff */
.L_x_54:
[----:B------:R-:W-:-:S07]  /*72b0*/  MOV R0, UR4 ;  /* 0x0000000400007c02 */ /* 0x000fce0008000f00 */
.L_x_130:
[----:B-1----:R1:W2:Y:S02]  /*72c0*/  SYNCS.PHASECHK.TRANS64.TRYWAIT P0, [R0+URZ+0x80], R2 ;  /* 0x00008002000075a7 */ /* 0x0022a400080011ff */
[----:B--2---:R-:W-:Y:S05]  /*72d0*/  @!P0 NANOSLEEP.SYNCS 0x989680 ;  /* 0x009896800000895d */ /* 0x004fea0003900000 */
[----:B------:R-:W2:Y:S02]  /*72e0*/  @!P0 SYNCS.PHASECHK.TRANS64 P0, [R0+URZ+0x80], R2 ;  /* 0x00008002000085a7 */ /* 0x000ea400080010ff */
[----:B--2---:R-:W-:Y:S05]  /*72f0*/  @!P0 BRA `(.L_x_130) ;  /* 0xfffffffc00f08947 */ /* 0x004fea000383ffff */
[----:B------:R-:W-:Y:S05]  /*7300*/  BRA `(.L_x_53) ;  /* 0xffffffbc00447947 */ /* 0x000fea000383ffff */
.L_x_63:
[----:B-1----:R-:W-:-:S04]  /*7310*/  MOV R5, UR5 ;  /* 0x0000000500057c02 */ /* 0x002fc80008000f00 */
[----:B------:R1:W2:Y:S03]  /*7320*/  SYNCS.PHASECHK.TRANS64.TRYWAIT P0, [R5+URZ+0x8], R6 ;  /* 0x00000806050075a7 */ /* 0x0002a600080011ff */
[----:B--2---:R-:W-:Y:S05]  /*7330*/  @!P0 NANOSLEEP.SYNCS 0x989680 ;  /* 0x009896800000895d */ /* 0x004fea0003900000 */
[----:B------:R-:W2:Y:S02]  /*7340*/  @!P0 SYNCS.PHASECHK.TRANS64 P0, [R5+URZ+0x8], R6 ;  /* 0x00000806050085a7 */ /* 0x000ea400080010ff */
[----:B--2---:R-:W-:Y:S05]  /*7350*/  @!P0 BRA `(.L_x_63) ;  /* 0xfffffffc00ec8947 */ /* 0x004fea000383ffff */
[----:B------:R-:W-:Y:S05]  /*7360*/  BRA `(.L_x_62) ;  /* 0xffffffbc00fc7947 */ /* 0x000fea000383ffff */
.L_x_65:
[----:B------:R-:W-:Y:S01]  /*7370*/  BSSY B0, `(.L_x_131) ;  /* 0x0000006000007945 */ /* 0x000fe20003800000 */
[----:B------:R-:W-:-:S07]  /*7380*/  MOV R15, 0xffffffff ;  /* 0xffffffff000f7802 */ /* 0x000fce0000000f00 */
[----:B-1---5:R-:W-:Y:S05]  /*7390*/  WARPSYNC.COLLECTIVE R15, `(.L_x_132) ;  /* 0x000000000f0c7348 */ /* 0x022fea0003c00000 */
[----:B------:R-:W-:Y:S02]  /*73a0*/  ELECT P6, UR79, PT ;  /* 0x00000000004f782f */ /* 0x000fe400038c0000 */
[----:B------:R-:W-:Y:S01]  /*73b0*/  MOV R14, UR79 ;  /* 0x0000004f000e7c02 */ /* 0x000fe20008000f00 */
[----:B-1---5:R-:W-:Y:S10]  /*73c0*/  ENDCOLLECTIVE ;  /* 0x000000000000791b */ /* 0x022ff40003800000 */
.L_x_132:
[----:B------:R-:W-:Y:S05]  /*73d0*/  BSYNC B0 ;  /* 0x0000000000007941 */ /* 0x000fea0003800000 */
.L_x_131:
[----:B------:R-:W-:Y:S01]  /*73e0*/  PLOP3.LUT P0, PT, P6, PT, PT, 0x80, 0x8 ;  /* 0x000000000008781c */ /* 0x000fe2000370f070 */
[----:B------:R-:W-:-:S12]  /*73f0*/  BRA `(.L_x_133) ;  /* 0xffffffc000287947 */ /* 0x000fd8000383ffff */
.L_x_67:
[----:B-1----:R-:W-:-:S04]  /*7400*/  MOV R0, UR5 ;  /* 0x0000000500007c02 */ /* 0x002fc80008000f00 */
[----:B------:R1:W2:Y:S03]  /*7410*/  SYNCS.PHASECHK.TRANS64.TRYWAIT P0, [R0+URZ+0x8], R4 ;  /* 0x00000804000075a7 */ /* 0x0002a600080011ff */
[----:B--2---:R-:W-:Y:S05]  /*7420*/  @!P0 NANOSLEEP.SYNCS 0x989680 ;  /* 0x009896800000895d */ /* 0x004fea0003900000 */
[----:B------:R-:W2:Y:S02]  /*7430*/  @!P0 SYNCS.PHASECHK.TRANS64 P0, [R0+URZ+0x8], R4 ;  /* 0x00000804000085a7 */ /* 0x000ea400080010ff */
[----:B--2---:R-:W-:Y:S05]  /*7440*/  @!P0 BRA `(.L_x_67) ;  /* 0xfffffffc00ec8947 */ /* 0x004fea000383ffff */
[----:B------:R-:W-:Y:S05]  /*7450*/  BRA `(.L_x_66) ;  /* 0xffffffc0002c7947 */ /* 0x000fea000383ffff */
.L_x_68:
[----:B-1----:R1:W2:Y:S02]  /*7460*/  SYNCS.PHASECHK.TRANS64.TRYWAIT P0, [R0+URZ+0x70], R4 ;  /* 0x00007004000075a7 */ /* 0x0022a400080011ff */
[----:B--2---:R-:W-:Y:S05]  /*7470*/  @!P0 NANOSLEEP.SYNCS 0x989680 ;  /* 0x009896800000895d */ /* 0x004fea0003900000 */
[----:B------:R-:W2:Y:S02]  /*7480*/  @!P0 SYNCS.PHASECHK.TRANS64 P0, [R0+URZ+0x70], R4 ;  /* 0x00007004000085a7 */ /* 0x000ea400080010ff */
[----:B--2---:R-:W-:Y:S05]  /*7490*/  @!P0 BRA `(.L_x_68) ;  /* 0xfffffffc00f08947 */ /* 0x004fea000383ffff */
[----:B------:R-:W-:Y:S05]  /*74a0*/  BRA `(.L_x_134) ;  /* 0xffffffc400187947 */ /* 0x000fea000383ffff */
.L_x_70:
[----:B------:R-:W-:-:S07]  /*74b0*/  MOV R0, UR31 ;  /* 0x0000001f00007c02 */ /* 0x000fce0008000f00 */
.L_x_135:
[----:B-1----:R1:W2:Y:S02]  /*74c0*/  SYNCS.PHASECHK.TRANS64.TRYWAIT P0, [R0+URZ+0xb0], R4 ;  /* 0x0000b004000075a7 */ /* 0x0022a400080011ff */
[----:B--2---:R-:W-:Y:S05]  /*74d0*/  @!P0 NANOSLEEP.SYNCS 0x989680 ;  /* 0x009896800000895d */ /* 0x004fea0003900000 */
[----:B------:R-:W2:Y:S02]  /*74e0*/  @!P0 SYNCS.PHASECHK.TRANS64 P0, [R0+URZ+0xb0], R4 ;  /* 0x0000b004000085a7 */ /* 0x000ea400080010ff */
[----:B--2---:R-:W-:Y:S05]  /*74f0*/  @!P0 BRA `(.L_x_135) ;  /* 0xfffffffc00f08947 */ /* 0x004fea000383ffff */
[----:B------:R-:W-:Y:S05]  /*7500*/  BRA `(.L_x_136) ;  /* 0xffffffc400647947 */ /* 0x000fea000383ffff */
.L_x_73:
[----:B------:R-:W-:Y:S07]  /*7510*/  MOV R0, UR5 ;  /* 0x0000000500007c02 */ /* 0x000fee0008000f00 */
.L_x_137:
[----:B-1----:R1:W2:Y:S02]  /*7520*/  SYNCS.PHASECHK.TRANS64.TRYWAIT P0, [R0+URZ], R4 ;  /* 0x00000004000075a7 */ /* 0x0022a400080011ff */
[----:B--2---:R-:W-:Y:S05]  /*7530*/  @!P0 NANOSLEEP.SYNCS 0x989680 ;  /* 0x009896800000895d */ /* 0x004fea0003900000 */
[----:B------:R-:W2:Y:S02]  /*7540*/  @!P0 SYNCS.PHASECHK.TRANS64 P0, [R0+URZ], R4 ;  /* 0x00000004000085a7 */ /* 0x000ea400080010ff */
[----:B--2---:R-:W-:Y:S05]  /*7550*/  @!P0 BRA `(.L_x_137) ;  /* 0xfffffffc00f08947 */ /* 0x004fea000383ffff */
[----:B------:R-:W-:Y:S05]  /*7560*/  BRA `(.L_x_72) ;  /* 0xffffffc400787947 */ /* 0x000fea000383ffff */
.L_x_77:
[----:B-1----:R-:W-:-:S07]  /*7570*/  MOV R0, UR4 ;  /* 0x0000000400007c02 */ /* 0x002fce0008000f00 */
.L_x_138:
[----:B-1----:R1:W2:Y:S02]  /*7580*/  SYNCS.PHASECHK.TRANS64.TRYWAIT P0, [R0+URZ], R2 ;  /* 0x00000002000075a7 */ /* 0x0022a400080011ff */
[----:B--2---:R-:W-:Y:S05]  /*7590*/  @!P0 NANOSLEEP.SYNCS 0x989680 ;  /* 0x009896800000895d */ /* 0x004fea0003900000 */
[----:B------:R-:W2:Y:S02]  /*75a0*/  @!P0 SYNCS.PHASECHK.TRANS64 P0, [R0+URZ], R2 ;  /* 0x00000002000085a7 */ /* 0x000ea400080010ff */
[----:B--2---:R-:W-:Y:S05]  /*75b0*/  @!P0 BRA `(.L_x_138) ;  /* 0xfffffffc00f08947 */ /* 0x004fea000383ffff */
[----:B------:R-:W-:Y:S05]  /*75c0*/  BRA `(.L_x_139) ;  /* 0xffffffc8006c7947 */ /* 0x000fea000383ffff */
.L_x_78:
[----:B------:R-:W-:-:S07]  /*75d0*/  MOV R0, UR5 ;  /* 0x0000000500007c02 */ /* 0x000fce0008000f00 */
.L_x_140:
[----:B-1----:R1:W2:Y:S02]  /*75e0*/  SYNCS.PHASECHK.TRANS64.TRYWAIT P0, [R0+URZ], R3 ;  /* 0x00000003000075a7 */ /* 0x0022a400080011ff */
[----:B--2---:R-:W-:Y:S05]  /*75f0*/  @!P0 NANOSLEEP.SYNCS 0x989680 ;  /* 0x009896800000895d */ /* 0x004fea0003900000 */
[----:B------:R-:W2:Y:S02]  /*7600*/  @!P0 SYNCS.PHASECHK.TRANS64 P0, [R0+URZ], R3 ;  /* 0x00000003000085a7 */ /* 0x000ea400080010ff */
[----:B--2---:R-:W-:Y:S05]  /*7610*/  @!P0 BRA `(.L_x_140) ;  /* 0xfffffffc00f08947 */ /* 0x004fea000383ffff */
[----:B------:R-:W-:Y:S05]  /*7620*/  BRA `(.L_x_141) ;  /* 0xffffffc800787947 */ /* 0x000fea000383ffff */
.L_x_79:
[----:B------:R-:W-:-:S07]  /*7630*/  MOV R0, UR5 ;  /* 0x0000000500007c02 */ /* 0x000fce0008000f00 */
.L_x_142:
[----:B-1----:R1:W2:Y:S02]  /*7640*/  SYNCS.PHASECHK.TRANS64.TRYWAIT P0, [R0+URZ], R3 ;  /* 0x00000003000075a7 */ /* 0x0022a400080011ff */
[----:B--2---:R-:W-:Y:S05]  /*7650*/  @!P0 NANOSLEEP.SYNCS 0x989680 ;  /* 0x009896800000895d */ /* 0x004fea0003900000 */
[----:B------:R-:W2:Y:S02]  /*7660*/  @!P0 SYNCS.PHASECHK.TRANS64 P0, [R0+URZ], R3 ;  /* 0x00000003000085a7 */ /* 0x000ea400080010ff */
[----:B--2---:R-:W-:Y:S05]  /*7670*/  @!P0 BRA `(.L_x_142) ;  /* 0xfffffffc00f08947 */ /* 0x004fea000383ffff */
[----:B------:R-:W-:Y:S05]  /*7680*/  BRA `(.L_x_143) ;  /* 0xffffffc800847947 */ /* 0x000fea000383ffff */
.L_x_82:
[----:B------:R-:W-:-:S07]  /*7690*/  MOV R0, UR26 ;  /* 0x0000001a00007c02 */ /* 0x000fce0008000f00 */
.L_x_144:
[----:B-1----:R1:W2:Y:S02]  /*76a0*/  SYNCS.PHASECHK.TRANS64.TRYWAIT P1, [R0+URZ+0xf0], R2 ;  /* 0x0000f002000075a7 */ /* 0x0022a400080211ff */
[----:B--2---:R-:W-:Y:S05]  /*76b0*/  @!P1 NANOSLEEP.SYNCS 0x989680 ;  /* 0x009896800000995d */ /* 0x004fea0003900000 */
[----:B------:R-:W2:Y:S02]  /*76c0*/  @!P1 SYNCS.PHASECHK.TRANS64 P1, [R0+URZ+0xf0], R2 ;  /* 0x0000f002000095a7 */ /* 0x000ea400080210ff */
[----:B--2---:R-:W-:Y:S05]  /*76d0*/  @!P1 BRA `(.L_x_144) ;  /* 0xfffffffc00f09947 */ /* 0x004fea000383ffff */
[----:B------:R-:W-:Y:S05]  /*76e0*/  BRA `(.L_x_145) ;  /* 0xffffffc800d07947 */ /* 0x000fea000383ffff */
.L_x_87:
[----:B--2---:R2:W4:Y:S02]  /*76f0*/  SYNCS.PHASECHK.TRANS64.TRYWAIT P0, [R7+URZ+0x70], R0 ;  /* 0x00007000070075a7 */ /* 0x00452400080011ff */
[----:B----4-:R-:W-:Y:S05]  /*7700*/  @!P0 NANOSLEEP.SYNCS 0x989680 ;  /* 0x009896800000895d */ /* 0x010fea0003900000 */
[----:B------:R-:W4:Y:S02]  /*7710*/  @!P0 SYNCS.PHASECHK.TRANS64 P0, [R7+URZ+0x70], R0 ;  /* 0x00007000070085a7 */ /* 0x000f2400080010ff */
[----:B----4-:R-:W-:Y:S05]  /*7720*/  @!P0 BRA `(.L_x_87) ;  /* 0xfffffffc00f08947 */ /* 0x010fea000383ffff */
[----:B------:R-:W-:Y:S05]  /*7730*/  BRA `(.L_x_146) ;  /* 0xffffffcc00f07947 */ /* 0x000fea000383ffff */
.L_x_90:
[----:B-1----:R-:W-:Y:S07]  /*7740*/  MOV R0, UR17 ;  /* 0x0000001100007c02 */ /* 0x002fee0008000f00 */
.L_x_147:
[----:B-1----:R1:W2:Y:S02]  /*7750*/  SYNCS.PHASECHK.TRANS64.TRYWAIT P2, [R0+URZ+0x68], R7 ;  /* 0x00006807000075a7 */ /* 0x0022a400080411ff */
[----:B--2---:R-:W-:Y:S05]  /*7760*/  @!P2 NANOSLEEP.SYNCS 0x989680 ;  /* 0x009896800000a95d */ /* 0x004fea0003900000 */
[----:B------:R-:W2:Y:S02]  /*7770*/  @!P2 SYNCS.PHASECHK.TRANS64 P2, [R0+URZ+0x68], R7 ;  /* 0x000068070000a5a7 */ /* 0x000ea400080410ff */
[----:B--2---:R-:W-:Y:S05]  /*7780*/  @!P2 BRA `(.L_x_147) ;  /* 0xfffffffc00f0a947 */ /* 0x004fea000383ffff */
[----:B------:R-:W-:Y:S05]  /*7790*/  BRA `(.L_x_89) ;  /* 0xffffffd400507947 */ /* 0x000fea000383ffff */
.L_x_93:
[----:B-1----:R-:W-:Y:S07]  /*77a0*/  MOV R0, UR17 ;  /* 0x0000001100007c02 */ /* 0x002fee0008000f00 */
.L_x_148:
[----:B-1----:R1:W2:Y:S02]  /*77b0*/  SYNCS.PHASECHK.TRANS64.TRYWAIT P0, [R0+URZ+0x58], R6 ;  /* 0x00005806000075a7 */ /* 0x0022a400080011ff */
[----:B--2---:R-:W-:Y:S05]  /*77c0*/  @!P0 NANOSLEEP.SYNCS 0x989680 ;  /* 0x009896800000895d */ /* 0x004fea0003900000 */
[----:B------:R-:W2:Y:S02]  /*77d0*/  @!P0 SYNCS.PHASECHK.TRANS64 P0, [R0+URZ+0x58], R6 ;  /* 0x00005806000085a7 */ /* 0x000ea400080010ff */
[----:B--2---:R-:W-:Y:S05]  /*77e0*/  @!P0 BRA `(.L_x_148) ;  /* 0xfffffffc00f08947 */ /* 0x004fea000383ffff */
[----:B------:R-:W-:Y:S05]  /*77f0*/  BRA `(.L_x_149) ;  /* 0xffffffd400a07947 */ /* 0x000fea000383ffff */
.L_x_96:
[----:B--2---:R2:W3:Y:S02]  /*7800*/  SYNCS.PHASECHK.TRANS64.TRYWAIT P0, [R3+URZ+0x70], R0 ;  /* 0x00007000030075a7 */ /* 0x0044e400080011ff */
[----:B---3--:R-:W-:Y:S05]  /*7810*/  @!P0 NANOSLEEP.SYNCS 0x989680 ;  /* 0x009896800000895d */ /* 0x008fea0003900000 */
[----:B------:R-:W3:Y:S02]  /*7820*/  @!P0 SYNCS.PHASECHK.TRANS64 P0, [R3+URZ+0x70], R0 ;  /* 0x00007000030085a7 */ /* 0x000ee400080010ff */
[----:B---3--:R-:W-:Y:S05]  /*7830*/  @!P0 BRA `(.L_x_96) ;  /* 0xfffffffc00f08947 */ /* 0x008fea000383ffff */
[----:B------:R-:W-:Y:S05]  /*7840*/  BRA `(.L_x_150) ;  /* 0xffffffd800f87947 */ /* 0x000fea000383ffff */
.L_x_107:
[----:B-1----:R-:W-:Y:S04]  /*7850*/  MOV R0, UR44 ;  /* 0x0000002c00007c02 */ /* 0x002fe80008000f00 */
[----:B------:R1:W2:Y:S03]  /*7860*/  SYNCS.PHASECHK.TRANS64.TRYWAIT P1, [R0+URZ+0x50], R3 ;  /* 0x00005003000075a7 */ /* 0x0002a600080211ff */
[----:B--2---:R-:W-:Y:S05]  /*7870*/  @!P1 NANOSLEEP.SYNCS 0x989680 ;  /* 0x009896800000995d */ /* 0x004fea0003900000 */
[----:B------:R-:W2:Y:S02]  /*7880*/  @!P1 SYNCS.PHASECHK.TRANS64 P1, [R0+URZ+0x50], R3 ;  /* 0x00005003000095a7 */ /* 0x000ea400080210ff */
[----:B--2---:R-:W-:Y:S05]  /*7890*/  @!P1 BRA `(.L_x_107) ;  /* 0xfffffffc00ec9947 */ /* 0x004fea000383ffff */
[----:B------:R-:W-:Y:S05]  /*78a0*/  BRA `(.L_x_106) ;  /* 0xffffffe800307947 */ /* 0x000fea000383ffff */
.L_x_109:
[----:B-1----:R1:W2:Y:S02]  /*78b0*/  SYNCS.PHASECHK.TRANS64.TRYWAIT P1, [R82+URZ+0x90], R4 ;  /* 0x00009004520075a7 */ /* 0x0022a400080211ff */
[----:B--2---:R-:W-:Y:S05]  /*78c0*/  @!P1 NANOSLEEP.SYNCS 0x989680 ;  /* 0x009896800000995d */ /* 0x004fea0003900000 */
[----:B------:R-:W2:Y:S02]  /*78d0*/  @!P1 SYNCS.PHASECHK.TRANS64 P1, [R82+URZ+0x90], R4 ;  /* 0x00009004520095a7 */ /* 0x000ea400080210ff */
[----:B--2---:R-:W-:Y:S05]  /*78e0*/  @!P1 BRA `(.L_x_109) ;  /* 0xfffffffc00f09947 */ /* 0x004fea000383ffff */
[----:B------:R-:W-:Y:S05]  /*78f0*/  BRA `(.L_x_108) ;  /* 0xffffffe800707947 */ /* 0x000fea000383ffff */
        .weak           $__internal_0_$__cuda_sm10x_tcgen05_guardrail_trap_col_being_dealloced_not_returned_by_alloc
        .type           $__internal_0_$__cuda_sm10x_tcgen05_guardrail_trap_col_being_dealloced_not_returned_by_alloc,@function
        .size           $__internal_0_$__cuda_sm10x_tcgen05_guardrail_trap_col_being_dealloced_not_returned_by_alloc,($__internal_1_$__cuda_sm10x_tcgen05_guardrail_trap_phase_invalid_during_alloc - $__internal_0_$__cuda_sm10x_tcgen05_guardrail_trap_col_being_dealloced_not_returned_by_alloc)
$__internal_0_$__cuda_sm10x_tcgen05_guardrail_trap_col_being_dealloced_not_returned_by_alloc:
[----:B------:R-:W-:Y:S05]  /*7900*/  BPT.TRAP 0x1 ;  /* 0x000000040000795c */ /* 0x000fea0000300000 */
[----:B------:R-:W-:-:S04]  /*7910*/  HFMA2 R3, -RZ, RZ, 0, 0 ;  /* 0x00000000ff037431 */ /* 0x000fc800000001ff */
[----:B------:R-:W-:Y:S05]  /*7920*/  RET.REL.NODEC R2 `(_ZN7cutlass13device_kernelINS_4gemm6kernel13GemmUniversalIN4cute5tupleIJiiiiEEENS1_10collective13CollectiveMmaINS1_35MainloopSm100TmaUmmaWarpSpecializedILi5ELi2ELi4ENS5_IJNS4_1CILi2EEESB_NSA_ILi1EEEEEEEENS5_IJNSA_ILi128EEENSA_ILi64EEESF_EEENS_12float_e4m3_tENS5_IJlSC_lEEESI_SJ_NS4_8TiledMMAINS4_8MMA_AtomIJNS4_10MMA_TraitsINS4_25SM100_MMA_F8F6F4_2x1SM_SSEJSI_SI_fSF_SG_NS4_17integral_constantINS4_4UMMA5MajorELSQ_0EEESR_NSO_INSP_7ScaleInELSS_0EEEST_EEEEEENS4_6LayoutINS5_IJSC_SC_SC_EEENS5_IJNSA_ILi0EEESY_SY_EEEEENS5_IJNS4_10UnderscoreES11_S11_EEEEENS4_28SM100_TMA_2SM_LOAD_MULTICASTENS4_14ComposedLayoutINS4_7SwizzleILi3ELi4ELi3EEENS4_18smem_ptr_flag_bitsILi8EEENSW_INS5_IJNSA_ILi8EEESF_EEENS5_IJSF_SC_EEEEEEEvNS4_8identityENS4_18SM100_TMA_2SM_LOADES1E_vS1F_EENS_8epilogue10collective18CollectiveEpilogueINS1I_23Sm100TmaWarpSpecializedILi1ELi1ELi32ELb0ELb0EEEJNS5_IJSG_SG_SF_EEENS5_IJNSW_ISG_SC_EES1O_EEESI_SJ_SI_SJ_NS1I_6fusion15FusionCallbacksIS1M_NS1Q_17LinearCombinationISI_fSI_fLNS_15FloatRoundStyleE2EEES1N_S1P_JEEENS4_5SM1004TMEM4LOAD26SM100_TMEM_LOAD_32dp32b32xENS4_13SM90_TMA_LOADENS15_INS16_ILi2ELi4ELi3EEES19_NSW_INS5_IJS1A_SG_EEENS5_IJSG_SC_EEEEEEENS4_39AutoVectorizingCopyWithAssumedAlignmentILi128EEENS4_14SM90_TMA_STOREES25_S27_S27_EEEvvEEEEvNT_6ParamsE) ;  /* 0xffffff8402b47950 */ /* 0x000fea0003c3ffff */
        .weak           $__internal_1_$__cuda_sm10x_tcgen05_guardrail_trap_phase_invalid_during_alloc
        .type           $__internal_1_$__cuda_sm10x_tcgen05_guardrail_trap_phase_invalid_during_alloc,@function
        .size           $__internal_1_$__cuda_sm10x_tcgen05_guardrail_trap_phase_invalid_during_alloc,($__internal_2_$__cuda_sm10x_tcgen05_guardrail_trap_unallocated_columns_being_dealloced - $__internal_1_$__cuda_sm10x_tcgen05_guardrail_trap_phase_invalid_during_alloc)
$__internal_1_$__cuda_sm10x_tcgen05_guardrail_trap_phase_invalid_during_alloc:
[----:B------:R-:W-:Y:S05]  /*7930*/  BPT.TRAP 0x1 ;  /* 0x000000040000795c */ /* 0x000fea0000300000 */
[----:B------:R-:W-:-:S04]  /*7940*/  MOV R5, 0x0 ;  /* 0x0000000000057802 */ /* 0x000fc80000000f00 */
[----:B------:R-:W-:Y:S05]  /*7950*/  RET.REL.NODEC R4 `(_ZN7cutlass13device_kernelINS_4gemm6kernel13GemmUniversalIN4cute5tupleIJiiiiEEENS1_10collective13CollectiveMmaINS1_35MainloopSm100TmaUmmaWarpSpecializedILi5ELi2ELi4ENS5_IJNS4_1CILi2EEESB_NSA_ILi1EEEEEEEENS5_IJNSA_ILi128EEENSA_ILi64EEESF_EEENS_12float_e4m3_tENS5_IJlSC_lEEESI_SJ_NS4_8TiledMMAINS4_8MMA_AtomIJNS4_10MMA_TraitsINS4_25SM100_MMA_F8F6F4_2x1SM_SSEJSI_SI_fSF_SG_NS4_17integral_constantINS4_4UMMA5MajorELSQ_0EEESR_NSO_INSP_7ScaleInELSS_0EEEST_EEEEEENS4_6LayoutINS5_IJSC_SC_SC_EEENS5_IJNSA_ILi0EEESY_SY_EEEEENS5_IJNS4_10UnderscoreES11_S11_EEEEENS4_28SM100_TMA_2SM_LOAD_MULTICASTENS4_14ComposedLayoutINS4_7SwizzleILi3ELi4ELi3EEENS4_18smem_ptr_flag_bitsILi8EEENSW_INS5_IJNSA_ILi8EEESF_EEENS5_IJSF_SC_EEEEEEEvNS4_8identityENS4_18SM100_TMA_2SM_LOADES1E_vS1F_EENS_8epilogue10collective18CollectiveEpilogueINS1I_23Sm100TmaWarpSpecializedILi1ELi1ELi32ELb0ELb0EEEJNS5_IJSG_SG_SF_EEENS5_IJNSW_ISG_SC_EES1O_EEESI_SJ_SI_SJ_NS1I_6fusion15FusionCallbacksIS1M_NS1Q_17LinearCombinationISI_fSI_fLNS_15FloatRoundStyleE2EEES1N_S1P_JEEENS4_5SM1004TMEM4LOAD26SM100_TMEM_LOAD_32dp32b32xENS4_13SM90_TMA_LOADENS15_INS16_ILi2ELi4ELi3EEES19_NSW_INS5_IJS1A_SG_EEENS5_IJSG_SC_EEEEEEENS4_39AutoVectorizingCopyWithAssumedAlignmentILi128EEENS4_14SM90_TMA_STOREES25_S27_S27_EEEvvEEEEvNT_6ParamsE) ;  /* 0xffffff8404a87950 */ /* 0x000fea0003c3ffff */
        .weak           $__internal_2_$__cuda_sm10x_tcgen05_guardrail_trap_unallocated_columns_being_dealloced
        .type           $__internal_2_$__cuda_sm10x_tcgen05_guardrail_trap_unallocated_columns_being_dealloced,@function
        .size           $__internal_2_$__cuda_sm10x_tcgen05_guardrail_trap_unallocated_columns_being_dealloced,(.L_x_152 - $__internal_2_$__cuda_sm10x_tcgen05_guardrail_trap_unallocated_columns_being_dealloced)
$__internal_2_$__cuda_sm10x_tcgen05_guardrail_trap_unallocated_columns_being_dealloced:
[----:B------:R-:W-:Y:S05]  /*7960*/  BPT.TRAP 0x1 ;  /* 0x000000040000795c */ /* 0x000fea0000300000 */
[----:B------:R-:W-:-:S04]  /*7970*/  HFMA2 R3, -RZ, RZ, 0, 0 ;  /* 0x00000000ff037431 */ /* 0x000fc800000001ff */
[----:B------:R-:W-:Y:S05]  /*7980*/  RET.REL.NODEC R2 `(_ZN7cutlass13device_kernelINS_4gemm6kernel13GemmUniversalIN4cute5tupleIJiiiiEEENS1_10collective13CollectiveMmaINS1_35MainloopSm100TmaUmmaWarpSpecializedILi5ELi2ELi4ENS5_IJNS4_1CILi2EEESB_NSA_ILi1EEEEEEEENS5_IJNSA_ILi128EEENSA_ILi64EEESF_EEENS_12float_e4m3_tENS5_IJlSC_lEEESI_SJ_NS4_8TiledMMAINS4_8MMA_AtomIJNS4_10MMA_TraitsINS4_25SM100_MMA_F8F6F4_2x1SM_SSEJSI_SI_fSF_SG_NS4_17integral_constantINS4_4UMMA5MajorELSQ_0EEESR_NSO_INSP_7ScaleInELSS_0EEEST_EEEEEENS4_6LayoutINS5_IJSC_SC_SC_EEENS5_IJNSA_ILi0EEESY_SY_EEEEENS5_IJNS4_10UnderscoreES11_S11_EEEEENS4_28SM100_TMA_2SM_LOAD_MULTICASTENS4_14ComposedLayoutINS4_7SwizzleILi3ELi4ELi3EEENS4_18smem_ptr_flag_bitsILi8EEENSW_INS5_IJNSA_ILi8EEESF_EEENS5_IJSF_SC_EEEEEEEvNS4_8identityENS4_18SM100_TMA_2SM_LOADES1E_vS1F_EENS_8epilogue10collective18CollectiveEpilogueINS1I_23Sm100TmaWarpSpecializedILi1ELi1ELi32ELb0ELb0EEEJNS5_IJSG_SG_SF_EEENS5_IJNSW_ISG_SC_EES1O_EEESI_SJ_SI_SJ_NS1I_6fusion15FusionCallbacksIS1M_NS1Q_17LinearCombinationISI_fSI_fLNS_15FloatRoundStyleE2EEES1N_S1P_JEEENS4_5SM1004TMEM4LOAD26SM100_TMEM_LOAD_32dp32b32xENS4_13SM90_TMA_LOADENS15_INS16_ILi2ELi4ELi3EEES19_NSW_INS5_IJS1A_SG_EEENS5_IJSG_SC_EEEEEEENS4_39AutoVectorizingCopyWithAssumedAlignmentILi128EEENS4_14SM90_TMA_STOREES25_S27_S27_EEEvvEEEEvNT_6ParamsE) ;  /* 0xffffff84029c7950 */ /* 0x000fea0003c3ffff */
.L_x_151:
[----:B------:R-:W-:-:S00]  /*7990*/  BRA `(.L_x_151) ;  /* 0xfffffffc00fc7947 */ /* 0x000fc0000383ffff */
[----:B------:R-:W-:-:S00]  /*79a0*/  NOP ;  /* 0x0000000000007918 */ /* 0x000fc00000000000 */
        /* <DEDUP_REMOVED lines=13> */
.L_x_152:


//--------------------- .nv.global.init           --------------------------
	.section	.nv.global.init,"aw",@progbits
.nv.global.init:
	.type		$str$27,@object
	.size		$str$27,($str$28 - $str$27)
$str$27:
        /*0000*/ 	.byte	0x28, 0x61, 0x64, 0x64, 0x72, 0x65, 0x73, 0x73, 0x20, 0x26, 0x20, 0x6d, 0x61, 0x73, 0x6b, 0x29
        /*0010*/ 	.byte	0x20, 0x3d, 0x3d, 0x20, 0x30, 0x00
	.type		$str$28,@object
	.size		$str$28,($str$26 - $str$28)
$str$28:
        /*0016*/ 	.byte	0x2f, 0x74, 0x6d, 0x70, 0x2f, 0x63, 0x75, 0x74, 0x6c, 0x61, 0x73, 0x73, 0x5f, 0x73, 0x77, 0x65
        /*0026*/ 	.byte	0x65, 0x70, 0x5f, 0x73, 0x72, 0x63, 0x2f, 0x69, 0x6e, 0x63, 0x6c, 0x75, 0x64, 0x65, 0x2f, 0x63
        /*0036*/ 	.byte	0x75, 0x74, 0x65, 0x2f, 0x70, 0x6f, 0x69, 0x6e, 0x74, 0x65, 0x72, 0x5f, 0x66, 0x6c, 0x61, 0x67
        /*0046*/ 	.byte	0x67, 0x65, 0x64, 0x2e, 0x68, 0x70, 0x70, 0x00
	.type		$str$26,@object
	.size		$str$26,($str$25 - $str$26)
$str$26:
        /*004e*/ 	.byte	0x2f, 0x74, 0x6d, 0x70, 0x2f, 0x63, 0x75, 0x74, 0x6c, 0x61, 0x73, 0x73, 0x5f, 0x73, 0x77, 0x65
        /*005e*/ 	.byte	0x65, 0x70, 0x5f, 0x73, 0x72, 0x63, 0x2f, 0x69, 0x6e, 0x63, 0x6c, 0x75, 0x64, 0x65, 0x2f, 0x63
        /*006e*/ 	.byte	0x75, 0x74, 0x65, 0x2f, 0x61, 0x74, 0x6f, 0x6d, 0x2f, 0x63, 0x6f, 0x70, 0x79, 0x5f, 0x74, 0x72
        /*007e*/ 	.byte	0x61, 0x69, 0x74, 0x73, 0x5f, 0x73, 0x6d, 0x31, 0x30, 0x30, 0x2e, 0x68, 0x70, 0x70, 0x00
	.type		$str$25,@object
	.size		$str$25,(__unnamed_1 - $str$25)
$str$25:
        /*008d*/ 	.byte	0x28, 0x28, 0x75, 0x69, 0x6e, 0x74, 0x33, 0x32, 0x5f, 0x74, 0x28, 0x74, 0x68, 0x72, 0x65, 0x61
        /*009d*/ 	.byte	0x64, 0x49, 0x64, 0x78, 0x2e, 0x78, 0x29, 0x20, 0x2f, 0x20, 0x33, 0x32, 0x29, 0x20, 0x25, 0x20
        /*00ad*/ 	.byte	0x34, 0x29, 0x20, 0x3d, 0x3d, 0x20, 0x28, 0x28, 0x28, 0x74, 0x6d, 0x65, 0x6d, 0x5f, 0x61, 0x64
        /*00bd*/ 	.byte	0x64, 0x72, 0x20, 0x3e, 0x3e, 0x20, 0x31, 0x36, 0x29, 0x20, 0x2f, 0x20, 0x33, 0x32, 0x29, 0x20
        /*00cd*/ 	.byte	0x25, 0x20, 0x34, 0x29, 0x00
	.type		__unnamed_1,@object
	.size		__unnamed_1,(__unnamed_2 - __unnamed_1)
__unnamed_1:
        /*00d2*/ 	.byte	0x61, 0x75, 0x74, 0x6f, 0x20, 0x63, 0x75, 0x74, 0x65, 0x3a, 0x3a, 0x61, 0x73, 0x5f, 0x70, 0x6f
        /* <DEDUP_REMOVED lines=24> */
        /*0262*/ 	.byte	0x3c, 0x34, 0x30, 0x39, 0x36, 0x3e, 0x3e, 0x3e, 0x3e, 0x5d, 0x00
	.type		__unnamed_2,@object
	.size		__unnamed_2,(.L_2 - __unnamed_2)
__unnamed_2:
        /* <DEDUP_REMOVED lines=40> */
        /*04ed*/ 	.byte	0x74, 0x65, 0x3a, 0x3a, 0x43, 0x3c, 0x30, 0x3e, 0x3e, 0x3e, 0x3e, 0x5d, 0x00
.L_2:


//--------------------- .nv.shared._ZN7cutlass13device_kernelINS_4gemm6kernel13GemmUniversalIN4cute5tupleIJiiiiEEENS1_10collective13CollectiveMmaINS1_35MainloopSm100TmaUmmaWarpSpecializedILi5ELi2ELi4ENS5_IJNS4_1CILi2EEESB_NSA_ILi1EEEEEEEENS5_IJNSA_ILi128EEENSA_ILi64EEESF_EEENS_12float_e4m3_tENS5_IJlSC_lEEESI_SJ_NS4_8TiledMMAINS4_8MMA_AtomIJNS4_10MMA_TraitsINS4_25SM100_MMA_F8F6F4_2x1SM_SSEJSI_SI_fSF_SG_NS4_17integral_constantINS4_4UMMA5MajorELSQ_0EEESR_NSO_INSP_7ScaleInELSS_0EEEST_EEEEEENS4_6LayoutINS5_IJSC_SC_SC_EEENS5_IJNSA_ILi0EEESY_SY_EEEEENS5_IJNS4_10UnderscoreES11_S11_EEEEENS4_28SM100_TMA_2SM_LOAD_MULTICASTENS4_14ComposedLayoutINS4_7SwizzleILi3ELi4ELi3EEENS4_18smem_ptr_flag_bitsILi8EEENSW_INS5_IJNSA_ILi8EEESF_EEENS5_IJSF_SC_EEEEEEEvNS4_8identityENS4_18SM100_TMA_2SM_LOADES1E_vS1F_EENS_8epilogue10collective18CollectiveEpilogueINS1I_23Sm100TmaWarpSpecializedILi1ELi1ELi32ELb0ELb0EEEJNS5_IJSG_SG_SF_EEENS5_IJNSW_ISG_SC_EES1O_EEESI_SJ_SI_SJ_NS1I_6fusion15FusionCallbacksIS1M_NS1Q_17LinearCombinationISI_fSI_fLNS_15FloatRoundStyleE2EEES1N_S1P_JEEENS4_5SM1004TMEM4LOAD26SM100_TMEM_LOAD_32dp32b32xENS4_13SM90_TMA_LOADENS15_INS16_ILi2ELi4ELi3EEES19_NSW_INS5_IJS1A_SG_EEENS5_IJSG_SC_EEEEEEENS4_39AutoVectorizingCopyWithAssumedAlignmentILi128EEENS4_14SM90_TMA_STOREES25_S27_S27_EEEvvEEEEvNT_6ParamsE --------------------------
	.section	.nv.shared._ZN7cutlass13device_kernelINS_4gemm6kernel13GemmUniversalIN4cute5tupleIJiiiiEEENS1_10collective13CollectiveMmaINS1_35MainloopSm100TmaUmmaWarpSpecializedILi5ELi2ELi4ENS5_IJNS4_1CILi2EEESB_NSA_ILi1EEEEEEEENS5_IJNSA_ILi128EEENSA_ILi64EEESF_EEENS_12float_e4m3_tENS5_IJlSC_lEEESI_SJ_NS4_8TiledMMAINS4_8MMA_AtomIJNS4_10MMA_TraitsINS4_25SM100_MMA_F8F6F4_2x1SM_SSEJSI_SI_fSF_SG_NS4_17integral_constantINS4_4UMMA5MajorELSQ_0EEESR_NSO_INSP_7ScaleInELSS_0EEEST_EEEEEENS4_6LayoutINS5_IJSC_SC_SC_EEENS5_IJNSA_ILi0EEESY_SY_EEEEENS5_IJNS4_10UnderscoreES11_S11_EEEEENS4_28SM100_TMA_2SM_LOAD_MULTICASTENS4_14ComposedLayoutINS4_7SwizzleILi3ELi4ELi3EEENS4_18smem_ptr_flag_bitsILi8EEENSW_INS5_IJNSA_ILi8EEESF_EEENS5_IJSF_SC_EEEEEEEvNS4_8identityENS4_18SM100_TMA_2SM_LOADES1E_vS1F_EENS_8epilogue10collective18CollectiveEpilogueINS1I_23Sm100TmaWarpSpecializedILi1ELi1ELi32ELb0ELb0EEEJNS5_IJSG_SG_SF_EEENS5_IJNSW_ISG_SC_EES1O_EEESI_SJ_SI_SJ_NS1I_6fusion15FusionCallbacksIS1M_NS1Q_17LinearCombinationISI_fSI_fLNS_15FloatRoundStyleE2EEES1N_S1P_JEEENS4_5SM1004TMEM4LOAD26SM100_TMEM_LOAD_32dp32b32xENS4_13SM90_TMA_LOADENS15_INS16_ILi2ELi4ELi3EEES19_NSW_INS5_IJS1A_SG_EEENS5_IJSG_SC_EEEEEEENS4_39AutoVectorizingCopyWithAssumedAlignmentILi128EEENS4_14SM90_TMA_STOREES25_S27_S27_EEEvvEEEEvNT_6ParamsE,"aw",@nobits
	.sectionflags	@""
	.align	16
	.zero		1024


//--------------------- .nv.shared.reserved.0     --------------------------
	.section	.nv.shared.reserved.0,"aw",@nobits
	.weak		__nv_reservedSMEM_offset_0_alias
	.size		__nv_reservedSMEM_offset_0_alias, 0, 64
	.other		__nv_reservedSMEM_offset_0_alias,@"STO_CUDA_RESERVED_SHARED STV_DEFAULT"
__nv_reservedSMEM_offset_0_alias:
	.zero		0
.nv.shared.reserved.0:
	.zero		64
	.weak		__nv_reservedSMEM_tcgen05_partition
	.type		__nv_reservedSMEM_tcgen05_partition,@object
	.size		__nv_reservedSMEM_tcgen05_partition,(.L_0 - __nv_reservedSMEM_tcgen05_partition)
__nv_reservedSMEM_tcgen05_partition:
	.zero		32
.L_0:


//--------------------- .nv.global                --------------------------
	.section	.nv.global,"aw",@nobits
.nv.global:
	.type		_ZN39_INTERNAL_fdf337d4_4_k_cu_1e1130c8_88604cute1_E,@object
	.size		_ZN39_INTERNAL_fdf337d4_4_k_cu_1e1130c8_88604cute1_E,(_ZN39_INTERNAL_fdf337d4_4_k_cu_1e1130c8_88604cuda3std3__45__cpo6cbeginE - _ZN39_INTERNAL_fdf337d4_4_k_cu_1e1130c8_88604cute1_E)
_ZN39_INTERNAL_fdf337d4_4_k_cu_1e1130c8_88604cute1_E:
	.zero		1
	.type		_ZN39_INTERNAL_fdf337d4_4_k_cu_1e1130c8_88604cuda3std3__45__cpo6cbeginE,@object
	.size		_ZN39_INTERNAL_fdf337d4_4_k_cu_1e1130c8_88604cuda3std3__45__cpo6cbeginE,(_ZN39_INTERNAL_fdf337d4_4_k_cu_1e1130c8_88604cuda3std3__48in_placeE - _ZN39_INTERNAL_fdf337d4_4_k_cu_1e1130c8_88604cuda3std3__45__cpo6cbeginE)
_ZN39_INTERNAL_fdf337d4_4_k_cu_1e1130c8_88604cuda3std3__45__cpo6cbeginE:
	.zero		1
	.type		_ZN39_INTERNAL_fdf337d4_4_k_cu_1e1130c8_88604cuda3std3__48in_placeE,@object
	.size		_ZN39_INTERNAL_fdf337d4_4_k_cu_1e1130c8_88604cuda3std3__48in_placeE,(_ZN39_INTERNAL_fdf337d4_4_k_cu_1e1130c8_88604cuda3std6ranges3__45__cpo9iter_moveE - _ZN39_INTERNAL_fdf337d4_4_k_cu_1e1130c8_88604cuda3std3__48in_placeE)
_ZN39_INTERNAL_fdf337d4_4_k_cu_1e1130c8_88604cuda3std3__48in_placeE:
	.zero		1
	.type		_ZN39_INTERNAL_fdf337d4_4_k_cu_1e1130c8_88604cuda3std6ranges3__45__cpo9iter_moveE,@object
	.size		_ZN39_INTERNAL_fdf337d4_4_k_cu_1e1130c8_88604cuda3std6ranges3__45__cpo9iter_moveE,(_ZN39_INTERNAL_fdf337d4_4_k_cu_1e1130c8_88604cuda3std3__45__cpo5beginE - _ZN39_INTERNAL_fdf337d4_4_k_cu_1e1130c8_88604cuda3std6ranges3__45__cpo9iter_moveE)
_ZN39_INTERNAL_fdf337d4_4_k_cu_1e1130c8_88604cuda3std6ranges3__45__cpo9iter_moveE:
	.zero		1
	.type		_ZN39_INTERNAL_fdf337d4_4_k_cu_1e1130c8_88604cuda3std3__45__cpo5beginE,@object
	.size		_ZN39_INTERNAL_fdf337d4_4_k_cu_1e1130c8_88604cuda3std3__45__cpo5beginE,(_ZN39_INTERNAL_fdf337d4_4_k_cu_1e1130c8_88604cuda3std3__441_GLOBAL__N__fdf337d4_4_k_cu_1e1130c8_88606ignoreE - _ZN39_INTERNAL_fdf337d4_4_k_cu_1e1130c8_88604cuda3std3__45__cpo5beginE)
_ZN39_INTERNAL_fdf337d4_4_k_cu_1e1130c8_88604cuda3std3__45__cpo5beginE:
	.zero		1
	.type		_ZN39_INTERNAL_fdf337d4_4_k_cu_1e1130c8_88604cuda3std3__441_GLOBAL__N__fdf337d4_4_k_cu_1e1130c8_88606ignoreE,@object
	.size		_ZN39_INTERNAL_fdf337d4_4_k_cu_1e1130c8_88604cuda3std3__441_GLOBAL__N__fdf337d4_4_k_cu_1e1130c8_88606ignoreE,(_ZN39_INTERNAL_fdf337d4_4_k_cu_1e1130c8_88604cute7productE - _ZN39_INTERNAL_fdf337d4_4_k_cu_1e1130c8_88604cuda3std3__441_GLOBAL__N__fdf337d4_4_k_cu_1e1130c8_88606ignoreE)
_ZN39_INTERNAL_fdf337d4_4_k_cu_1e1130c8_88604cuda3std3__441_GLOBAL__N__fdf337d4_4_k_cu_1e1130c8_88606ignoreE:
	.zero		1
	.type		_ZN39_INTERNAL_fdf337d4_4_k_cu_1e1130c8_88604cute7productE,@object
	.size		_ZN39_INTERNAL_fdf337d4_4_k_cu_1e1130c8_88604cute7productE,(_ZN39_INTERNAL_fdf337d4_4_k_cu_1e1130c8_88604cuda3std3__45__cpo3endE - _ZN39_INTERNAL_fdf337d4_4_k_cu_1e1130c8_88604cute7productE)
_ZN39_INTERNAL_fdf337d4_4_k_cu_1e1130c8_88604cute7productE:
	.zero		1
	.type		_ZN39_INTERNAL_fdf337d4_4_k_cu_1e1130c8_88604cuda3std3__45__cpo3endE,@object
	.size		_ZN39_INTERNAL_fdf337d4_4_k_cu_1e1130c8_88604cuda3std3__45__cpo3endE,(_ZN39_INTERNAL_fdf337d4_4_k_cu_1e1130c8_88604cuda3std3__419piecewise_constructE - _ZN39_INTERNAL_fdf337d4_4_k_cu_1e1130c8_88604cuda3std3__45__cpo3endE)
_ZN39_INTERNAL_fdf337d4_4_k_cu_1e1130c8_88604cuda3std3__45__cpo3endE:
	.zero		1
	.type		_ZN39_INTERNAL_fdf337d4_4_k_cu_1e1130c8_88604cuda3std3__419piecewise_constructE,@object
	.size		_ZN39_INTERNAL_fdf337d4_4_k_cu_1e1130c8_88604cuda3std3__419piecewise_constructE,(_ZN39_INTERNAL_fdf337d4_4_k_cu_1e1130c8_88604cuda3std3__45__cpo4cendE - _ZN39_INTERNAL_fdf337d4_4_k_cu_1e1130c8_88604cuda3std3__419piecewise_constructE)
_ZN39_INTERNAL_fdf337d4_4_k_cu_1e1130c8_88604cuda3std3__419piecewise_constructE:
	.zero		1
	.type		_ZN39_INTERNAL_fdf337d4_4_k_cu_1e1130c8_88604cuda3std3__45__cpo4cendE,@object
	.size		_ZN39_INTERNAL_fdf337d4_4_k_cu_1e1130c8_88604cuda3std3__45__cpo4cendE,(_ZN39_INTERNAL_fdf337d4_4_k_cu_1e1130c8_88604cuda3std6ranges3__45__cpo4swapE - _ZN39_INTERNAL_fdf337d4_4_k_cu_1e1130c8_88604cuda3std3__45__cpo4cendE)
_ZN39_INTERNAL_fdf337d4_4_k_cu_1e1130c8_88604cuda3std3__45__cpo4cendE:
	.zero		1
	.type		_ZN39_INTERNAL_fdf337d4_4_k_cu_1e1130c8_88604cuda3std6ranges3__45__cpo4swapE,@object
	.size		_ZN39_INTERNAL_fdf337d4_4_k_cu_1e1130c8_88604cuda3std6ranges3__45__cpo4swapE,(.L_10 - _ZN39_INTERNAL_fdf337d4_4_k_cu_1e1130c8_88604cuda3std6ranges3__45__cpo4swapE)
_ZN39_INTERNAL_fdf337d4_4_k_cu_1e1130c8_88604cuda3std6ranges3__45__cpo4swapE:
	.zero		1
.L_10:


//--------------------- .nv.constant0._ZN7cutlass13device_kernelINS_4gemm6kernel13GemmUniversalIN4cute5tupleIJiiiiEEENS1_10collective13CollectiveMmaINS1_35MainloopSm100TmaUmmaWarpSpecializedILi5ELi2ELi4ENS5_IJNS4_1CILi2EEESB_NSA_ILi1EEEEEEEENS5_IJNSA_ILi128EEENSA_ILi64EEESF_EEENS_12float_e4m3_tENS5_IJlSC_lEEESI_SJ_NS4_8TiledMMAINS4_8MMA_AtomIJNS4_10MMA_TraitsINS4_25SM100_MMA_F8F6F4_2x1SM_SSEJSI_SI_fSF_SG_NS4_17integral_constantINS4_4UMMA5MajorELSQ_0EEESR_NSO_INSP_7ScaleInELSS_0EEEST_EEEEEENS4_6LayoutINS5_IJSC_SC_SC_EEENS5_IJNSA_ILi0EEESY_SY_EEEEENS5_IJNS4_10UnderscoreES11_S11_EEEEENS4_28SM100_TMA_2SM_LOAD_MULTICASTENS4_14ComposedLayoutINS4_7SwizzleILi3ELi4ELi3EEENS4_18smem_ptr_flag_bitsILi8EEENSW_INS5_IJNSA_ILi8EEESF_EEENS5_IJSF_SC_EEEEEEEvNS4_8identityENS4_18SM100_TMA_2SM_LOADES1E_vS1F_EENS_8epilogue10collective18CollectiveEpilogueINS1I_23Sm100TmaWarpSpecializedILi1ELi1ELi32ELb0ELb0EEEJNS5_IJSG_SG_SF_EEENS5_IJNSW_ISG_SC_EES1O_EEESI_SJ_SI_SJ_NS1I_6fusion15FusionCallbacksIS1M_NS1Q_17LinearCombinationISI_fSI_fLNS_15FloatRoundStyleE2EEES1N_S1P_JEEENS4_5SM1004TMEM4LOAD26SM100_TMEM_LOAD_32dp32b32xENS4_13SM90_TMA_LOADENS15_INS16_ILi2ELi4ELi3EEES19_NSW_INS5_IJS1A_SG_EEENS5_IJSG_SC_EEEEEEENS4_39AutoVectorizingCopyWithAssumedAlignmentILi128EEENS4_14SM90_TMA_STOREES25_S27_S27_EEEvvEEEEvNT_6ParamsE --------------------------
	.section	.nv.constant0._ZN7cutlass13device_kernelINS_4gemm6kernel13GemmUniversalIN4cute5tupleIJiiiiEEENS1_10collective13CollectiveMmaINS1_35MainloopSm100TmaUmmaWarpSpecializedILi5ELi2ELi4ENS5_IJNS4_1CILi2EEESB_NSA_ILi1EEEEEEEENS5_IJNSA_ILi128EEENSA_ILi64EEESF_EEENS_12float_e4m3_tENS5_IJlSC_lEEESI_SJ_NS4_8TiledMMAINS4_8MMA_AtomIJNS4_10MMA_TraitsINS4_25SM100_MMA_F8F6F4_2x1SM_SSEJSI_SI_fSF_SG_NS4_17integral_constantINS4_4UMMA5MajorELSQ_0EEESR_NSO_INSP_7ScaleInELSS_0EEEST_EEEEEENS4_6LayoutINS5_IJSC_SC_SC_EEENS5_IJNSA_ILi0EEESY_SY_EEEEENS5_IJNS4_10UnderscoreES11_S11_EEEEENS4_28SM100_TMA_2SM_LOAD_MULTICASTENS4_14ComposedLayoutINS4_7SwizzleILi3ELi4ELi3EEENS4_18smem_ptr_flag_bitsILi8EEENSW_INS5_IJNSA_ILi8EEESF_EEENS5_IJSF_SC_EEEEEEEvNS4_8identityENS4_18SM100_TMA_2SM_LOADES1E_vS1F_EENS_8epilogue10collective18CollectiveEpilogueINS1I_23Sm100TmaWarpSpecializedILi1ELi1ELi32ELb0ELb0EEEJNS5_IJSG_SG_SF_EEENS5_IJNSW_ISG_SC_EES1O_EEESI_SJ_SI_SJ_NS1I_6fusion15FusionCallbacksIS1M_NS1Q_17LinearCombinationISI_fSI_fLNS_15FloatRoundStyleE2EEES1N_S1P_JEEENS4_5SM1004TMEM4LOAD26SM100_TMEM_LOAD_32dp32b32xENS4_13SM90_TMA_LOADENS15_INS16_ILi2ELi4ELi3EEES19_NSW_INS5_IJS1A_SG_EEENS5_IJSG_SC_EEEEEEENS4_39AutoVectorizingCopyWithAssumedAlignmentILi128EEENS4_14SM90_TMA_STOREES25_S27_S27_EEEvvEEEEvNT_6ParamsE,"a",@progbits
	.sectionflags	@""
	.align	4
.nv.constant0._ZN7cutlass13device_kernelINS_4gemm6kernel13GemmUniversalIN4cute5tupleIJiiiiEEENS1_10collective13CollectiveMmaINS1_35MainloopSm100TmaUmmaWarpSpecializedILi5ELi2ELi4ENS5_IJNS4_1CILi2EEESB_NSA_ILi1EEEEEEEENS5_IJNSA_ILi128EEENSA_ILi64EEESF_EEENS_12float_e4m3_tENS5_IJlSC_lEEESI_SJ_NS4_8TiledMMAINS4_8MMA_AtomIJNS4_10MMA_TraitsINS4_25SM100_MMA_F8F6F4_2x1SM_SSEJSI_SI_fSF_SG_NS4_17integral_constantINS4_4UMMA5MajorELSQ_0EEESR_NSO_INSP_7ScaleInELSS_0EEEST_EEEEEENS4_6LayoutINS5_IJSC_SC_SC_EEENS5_IJNSA_ILi0EEESY_SY_EEEEENS5_IJNS4_10UnderscoreES11_S11_EEEEENS4_28SM100_TMA_2SM_LOAD_MULTICASTENS4_14ComposedLayoutINS4_7SwizzleILi3ELi4ELi3EEENS4_18smem_ptr_flag_bitsILi8EEENSW_INS5_IJNSA_ILi8EEESF_EEENS5_IJSF_SC_EEEEEEEvNS4_8identityENS4_18SM100_TMA_2SM_LOADES1E_vS1F_EENS_8epilogue10collective18CollectiveEpilogueINS1I_23Sm100TmaWarpSpecializedILi1ELi1ELi32ELb0ELb0EEEJNS5_IJSG_SG_SF_EEENS5_IJNSW_ISG_SC_EES1O_EEESI_SJ_SI_SJ_NS1I_6fusion15FusionCallbacksIS1M_NS1Q_17LinearCombinationISI_fSI_fLNS_15FloatRoundStyleE2EEES1N_S1P_JEEENS4_5SM1004TMEM4LOAD26SM100_TMEM_LOAD_32dp32b32xENS4_13SM90_TMA_LOADENS15_INS16_ILi2ELi4ELi3EEES19_NSW_INS5_IJS1A_SG_EEENS5_IJSG_SC_EEEEEEENS4_39AutoVectorizingCopyWithAssumedAlignmentILi128EEENS4_14SM90_TMA_STOREES25_S27_S27_EEEvvEEEEvNT_6ParamsE:
	.zero		2944


//--------------------- SYMBOLS --------------------------

	.type		.nv.reservedSmem.offset0,@object
	.size		.nv.reservedSmem.offset0,0x4
	.type		.nv.reservedSmem.cap,@object
	.size		.nv.reservedSmem.cap,0x4
	.type		__assertfail,@function
